	.target	sm_100a

	.elftype	@"ET_EXEC"


//--------------------- .note.nv.tkinfo           --------------------------
	.section	.note.nv.tkinfo,"",@"SHT_NOTE"
	.sectionflags	@"SHF_NOTE_NV_TKINFO"
	.tkinfo
        /*0018*/ 	.word	0x00000002
        /*0030*/ 	.string	""
        /*0030*/ 	.string	"ptxas"
        /*0030*/ 	.string	"Cuda compilation tools, release 13.0, V13.0.88"
        /*0030*/ 	.string	"Build cuda_13.0.r13.0/compiler.36424714_0"
        /*0030*/ 	.string	"-arch sm_100a -m 64 "



//--------------------- .note.nv.cuinfo           --------------------------
	.section	.note.nv.cuinfo,"",@"SHT_NOTE"
	.sectionflags	@"SHF_NOTE_NV_CUINFO"
        /*0018*/ 	.short	0x0002
        /*001a*/ 	.short	0x0064
        /*001c*/ 	.short	0x0082
	.zero		2


//--------------------- .nv.info                  --------------------------
	.section	.nv.info,"",@"SHT_CUDA_INFO"
	.align	4


	//----- nvinfo : EIATTR_REGCOUNT
	.align		4
        /*0000*/ 	.byte	0x04, 0x2f
        /*0002*/ 	.short	(.L_16 - .L_15)
	.align		4
.L_15:
        /*0004*/ 	.word	index@(_ZN7cutlass13device_kernelINS_4gemm6kernel13GemmUniversalIN4cute5tupleIJiiiiEEENS1_10collective13CollectiveMmaINS1_35MainloopSm100TmaUmmaWarpSpecializedILi19ELi2ELi4ENS5_IJNS4_1CILi1EEESB_SB_EEEEENS5_IJNSA_ILi128EEENSA_ILi48EEENSA_ILi64EEEEEENS_12float_e4m3_tENS5_IJlSB_lEEESI_SJ_NS4_8TiledMMAINS4_8MMA_AtomIJNS4_10MMA_TraitsINS4_19SM100_MMA_F8F6F4_SSEJSI_SI_fSE_SF_NS4_17integral_constantINS4_4UMMA5MajorELSQ_0EEESR_NSO_INSP_7ScaleInELSS_0EEEST_EEEEEENS4_6LayoutISC_NS5_IJNSA_ILi0EEESX_SX_EEEEENS5_IJNS4_10UnderscoreES10_S10_EEEEENS4_13SM90_TMA_LOADENS4_14ComposedLayoutINS4_7SwizzleILi2ELi4ELi3EEENS4_18smem_ptr_flag_bitsILi8EEENSW_INS5_IJNSA_ILi8EEESG_EEENS5_IJSG_SB_EEEEEEEvNS4_8identityES13_S1D_vS1E_EENS_8epilogue10collective18CollectiveEpilogueINS1G_23Sm100TmaWarpSpecializedILi1ELi1ELi48ELb0ELb0EEEJSH_NS5_IJNSW_ISE_SB_EENSW_ISF_SB_EEEEESI_SJ_SI_SJ_NS1G_6fusion15FusionCallbacksIS1K_NS1O_17LinearCombinationISI_fSI_fLNS_15FloatRoundStyleE2EEESH_S1N_JEEENS4_5SM1004TMEM4LOAD26SM100_TMEM_LOAD_32dp32b16xES13_NS14_INS15_ILi0ELi4ELi3EEES18_NSW_INS5_IJS19_NSA_ILi16EEEEEENS5_IJS1Z_SB_EEEEEEENS4_39AutoVectorizingCopyWithAssumedAlignmentILi128EEENS4_14SM90_TMA_STOREES23_S25_S25_EEEvvEEEEvNT_6ParamsE)
        /*0008*/ 	.word	0x0000009a


	//----- nvinfo : EIATTR_FRAME_SIZE
	.align		4
.L_16:
        /*000c*/ 	.byte	0x04, 0x11
        /*000e*/ 	.short	(.L_18 - .L_17)
	.align		4
.L_17:
        /*0010*/ 	.word	index@($__internal_2_$__cuda_sm10x_tcgen05_guardrail_trap_unallocated_columns_being_dealloced)
        /*0014*/ 	.word	0x00000000


	//----- nvinfo : EIATTR_FRAME_SIZE
	.align		4
.L_18:
        /*0018*/ 	.byte	0x04, 0x11
        /*001a*/ 	.short	(.L_20 - .L_19)
	.align		4
.L_19:
        /*001c*/ 	.word	index@($__internal_1_$__cuda_sm10x_tcgen05_guardrail_trap_phase_invalid_during_alloc)
        /*0020*/ 	.word	0x00000000


	//----- nvinfo : EIATTR_FRAME_SIZE
	.align		4
.L_20:
        /*0024*/ 	.byte	0x04, 0x11
        /*0026*/ 	.short	(.L_22 - .L_21)
	.align		4
.L_21:
        /*0028*/ 	.word	index@($__internal_0_$__cuda_sm10x_tcgen05_guardrail_trap_col_being_dealloced_not_returned_by_alloc)
        /*002c*/ 	.word	0x00000000


	//----- nvinfo : EIATTR_FRAME_SIZE
	.align		4
.L_22:
        /*0030*/ 	.byte	0x04, 0x11
        /*0032*/ 	.short	(.L_24 - .L_23)
	.align		4
.L_23:
        /*0034*/ 	.word	index@(_ZN7cutlass13device_kernelINS_4gemm6kernel13GemmUniversalIN4cute5tupleIJiiiiEEENS1_10collective13CollectiveMmaINS1_35MainloopSm100TmaUmmaWarpSpecializedILi19ELi2ELi4ENS5_IJNS4_1CILi1EEESB_SB_EEEEENS5_IJNSA_ILi128EEENSA_ILi48EEENSA_ILi64EEEEEENS_12float_e4m3_tENS5_IJlSB_lEEESI_SJ_NS4_8TiledMMAINS4_8MMA_AtomIJNS4_10MMA_TraitsINS4_19SM100_MMA_F8F6F4_SSEJSI_SI_fSE_SF_NS4_17integral_constantINS4_4UMMA5MajorELSQ_0EEESR_NSO_INSP_7ScaleInELSS_0EEEST_EEEEEENS4_6LayoutISC_NS5_IJNSA_ILi0EEESX_SX_EEEEENS5_IJNS4_10UnderscoreES10_S10_EEEEENS4_13SM90_TMA_LOADENS4_14ComposedLayoutINS4_7SwizzleILi2ELi4ELi3EEENS4_18smem_ptr_flag_bitsILi8EEENSW_INS5_IJNSA_ILi8EEESG_EEENS5_IJSG_SB_EEEEEEEvNS4_8identityES13_S1D_vS1E_EENS_8epilogue10collective18CollectiveEpilogueINS1G_23Sm100TmaWarpSpecializedILi1ELi1ELi48ELb0ELb0EEEJSH_NS5_IJNSW_ISE_SB_EENSW_ISF_SB_EEEEESI_SJ_SI_SJ_NS1G_6fusion15FusionCallbacksIS1K_NS1O_17LinearCombinationISI_fSI_fLNS_15FloatRoundStyleE2EEESH_S1N_JEEENS4_5SM1004TMEM4LOAD26SM100_TMEM_LOAD_32dp32b16xES13_NS14_INS15_ILi0ELi4ELi3EEES18_NSW_INS5_IJS19_NSA_ILi16EEEEEENS5_IJS1Z_SB_EEEEEEENS4_39AutoVectorizingCopyWithAssumedAlignmentILi128EEENS4_14SM90_TMA_STOREES23_S25_S25_EEEvvEEEEvNT_6ParamsE)
        /*0038*/ 	.word	0x00000000


	//----- nvinfo : EIATTR_MIN_STACK_SIZE
	.align		4
.L_24:
        /*003c*/ 	.byte	0x04, 0x12
        /*003e*/ 	.short	(.L_26 - .L_25)
	.align		4
.L_25:
        /*0040*/ 	.word	index@(_ZN7cutlass13device_kernelINS_4gemm6kernel13GemmUniversalIN4cute5tupleIJiiiiEEENS1_10collective13CollectiveMmaINS1_35MainloopSm100TmaUmmaWarpSpecializedILi19ELi2ELi4ENS5_IJNS4_1CILi1EEESB_SB_EEEEENS5_IJNSA_ILi128EEENSA_ILi48EEENSA_ILi64EEEEEENS_12float_e4m3_tENS5_IJlSB_lEEESI_SJ_NS4_8TiledMMAINS4_8MMA_AtomIJNS4_10MMA_TraitsINS4_19SM100_MMA_F8F6F4_SSEJSI_SI_fSE_SF_NS4_17integral_constantINS4_4UMMA5MajorELSQ_0EEESR_NSO_INSP_7ScaleInELSS_0EEEST_EEEEEENS4_6LayoutISC_NS5_IJNSA_ILi0EEESX_SX_EEEEENS5_IJNS4_10UnderscoreES10_S10_EEEEENS4_13SM90_TMA_LOADENS4_14ComposedLayoutINS4_7SwizzleILi2ELi4ELi3EEENS4_18smem_ptr_flag_bitsILi8EEENSW_INS5_IJNSA_ILi8EEESG_EEENS5_IJSG_SB_EEEEEEEvNS4_8identityES13_S1D_vS1E_EENS_8epilogue10collective18CollectiveEpilogueINS1G_23Sm100TmaWarpSpecializedILi1ELi1ELi48ELb0ELb0EEEJSH_NS5_IJNSW_ISE_SB_EENSW_ISF_SB_EEEEESI_SJ_SI_SJ_NS1G_6fusion15FusionCallbacksIS1K_NS1O_17LinearCombinationISI_fSI_fLNS_15FloatRoundStyleE2EEESH_S1N_JEEENS4_5SM1004TMEM4LOAD26SM100_TMEM_LOAD_32dp32b16xES13_NS14_INS15_ILi0ELi4ELi3EEES18_NSW_INS5_IJS19_NSA_ILi16EEEEEENS5_IJS1Z_SB_EEEEEEENS4_39AutoVectorizingCopyWithAssumedAlignmentILi128EEENS4_14SM90_TMA_STOREES23_S25_S25_EEEvvEEEEvNT_6ParamsE)
        /*0044*/ 	.word	0x00000000
.L_26:


//--------------------- .nv.compat                --------------------------
	.section	.nv.compat,"",@"SHT_CUDA_COMPAT_INFO"
	.align	4
        /*0000*/ 	.byte	0x02, 0x09, 0x01, 0x00, 0x02, 0x02, 0x02, 0x00, 0x02, 0x05, 0x05, 0x00, 0x03, 0x07, 0x01, 0x01
        /*0010*/ 	.byte	0x02, 0x03, 0x01, 0x00, 0x02, 0x06, 0x01, 0x00, 0x04, 0x0b, 0x08, 0x00, 0x09, 0x00, 0x00, 0x00
        /*0020*/ 	.byte	0x00, 0x00, 0x00, 0x00


//--------------------- .nv.info._ZN7cutlass13device_kernelINS_4gemm6kernel13GemmUniversalIN4cute5tupleIJiiiiEEENS1_10collective13CollectiveMmaINS1_35MainloopSm100TmaUmmaWarpSpecializedILi19ELi2ELi4ENS5_IJNS4_1CILi1EEESB_SB_EEEEENS5_IJNSA_ILi128EEENSA_ILi48EEENSA_ILi64EEEEEENS_12float_e4m3_tENS5_IJlSB_lEEESI_SJ_NS4_8TiledMMAINS4_8MMA_AtomIJNS4_10MMA_TraitsINS4_19SM100_MMA_F8F6F4_SSEJSI_SI_fSE_SF_NS4_17integral_constantINS4_4UMMA5MajorELSQ_0EEESR_NSO_INSP_7ScaleInELSS_0EEEST_EEEEEENS4_6LayoutISC_NS5_IJNSA_ILi0EEESX_SX_EEEEENS5_IJNS4_10UnderscoreES10_S10_EEEEENS4_13SM90_TMA_LOADENS4_14ComposedLayoutINS4_7SwizzleILi2ELi4ELi3EEENS4_18smem_ptr_flag_bitsILi8EEENSW_INS5_IJNSA_ILi8EEESG_EEENS5_IJSG_SB_EEEEEEEvNS4_8identityES13_S1D_vS1E_EENS_8epilogue10collective18CollectiveEpilogueINS1G_23Sm100TmaWarpSpecializedILi1ELi1ELi48ELb0ELb0EEEJSH_NS5_IJNSW_ISE_SB_EENSW_ISF_SB_EEEEESI_SJ_SI_SJ_NS1G_6fusion15FusionCallbacksIS1K_NS1O_17LinearCombinationISI_fSI_fLNS_15FloatRoundStyleE2EEESH_S1N_JEEENS4_5SM1004TMEM4LOAD26SM100_TMEM_LOAD_32dp32b16xES13_NS14_INS15_ILi0ELi4ELi3EEES18_NSW_INS5_IJS19_NSA_ILi16EEEEEENS5_IJS1Z_SB_EEEEEEENS4_39AutoVectorizingCopyWithAssumedAlignmentILi128EEENS4_14SM90_TMA_STOREES23_S25_S25_EEEvvEEEEvNT_6ParamsE --------------------------
	.section	.nv.info._ZN7cutlass13device_kernelINS_4gemm6kernel13GemmUniversalIN4cute5tupleIJiiiiEEENS1_10collective13CollectiveMmaINS1_35MainloopSm100TmaUmmaWarpSpecializedILi19ELi2ELi4ENS5_IJNS4_1CILi1EEESB_SB_EEEEENS5_IJNSA_ILi128EEENSA_ILi48EEENSA_ILi64EEEEEENS_12float_e4m3_tENS5_IJlSB_lEEESI_SJ_NS4_8TiledMMAINS4_8MMA_AtomIJNS4_10MMA_TraitsINS4_19SM100_MMA_F8F6F4_SSEJSI_SI_fSE_SF_NS4_17integral_constantINS4_4UMMA5MajorELSQ_0EEESR_NSO_INSP_7ScaleInELSS_0EEEST_EEEEEENS4_6LayoutISC_NS5_IJNSA_ILi0EEESX_SX_EEEEENS5_IJNS4_10UnderscoreES10_S10_EEEEENS4_13SM90_TMA_LOADENS4_14ComposedLayoutINS4_7SwizzleILi2ELi4ELi3EEENS4_18smem_ptr_flag_bitsILi8EEENSW_INS5_IJNSA_ILi8EEESG_EEENS5_IJSG_SB_EEEEEEEvNS4_8identityES13_S1D_vS1E_EENS_8epilogue10collective18CollectiveEpilogueINS1G_23Sm100TmaWarpSpecializedILi1ELi1ELi48ELb0ELb0EEEJSH_NS5_IJNSW_ISE_SB_EENSW_ISF_SB_EEEEESI_SJ_SI_SJ_NS1G_6fusion15FusionCallbacksIS1K_NS1O_17LinearCombinationISI_fSI_fLNS_15FloatRoundStyleE2EEESH_S1N_JEEENS4_5SM1004TMEM4LOAD26SM100_TMEM_LOAD_32dp32b16xES13_NS14_INS15_ILi0ELi4ELi3EEES18_NSW_INS5_IJS19_NSA_ILi16EEEEEENS5_IJS1Z_SB_EEEEEEENS4_39AutoVectorizingCopyWithAssumedAlignmentILi128EEENS4_14SM90_TMA_STOREES23_S25_S25_EEEvvEEEEvNT_6ParamsE,"",@"SHT_CUDA_INFO"
	.sectionflags	@""
	.align	4


	//----- nvinfo : EIATTR_CUDA_API_VERSION
	.align		4
        /*0000*/ 	.byte	0x04, 0x37
        /*0002*/ 	.short	(.L_28 - .L_27)
.L_27:
        /*0004*/ 	.word	0x00000082


	//----- nvinfo : EIATTR_KPARAM_INFO
	.align		4
.L_28:
        /*0008*/ 	.byte	0x04, 0x17
        /*000a*/ 	.short	(.L_30 - .L_29)
.L_29:
        /*000c*/ 	.word	0x00000000
        /*0010*/ 	.short	0x0000
        /*0012*/ 	.short	0x0000
        /*0014*/ 	.byte	0x00, 0xf0, 0x01, 0x20


	//----- nvinfo : EIATTR_AT_ENTRY_FRAGMENTS
	.align		4
.L_30:
        /*0018*/ 	.byte	0x04, 0x4f
        /*001a*/ 	.short	(.L_32 - .L_31)


	//   ....[0]....
.L_31:
        /*001c*/ 	.word	0x00000006


	//----- nvinfo : EIATTR_RESERVED_SMEM_USED
	.align		4
.L_32:
        /*0020*/ 	.byte	0x01, 0x41
	.zero		2


	//----- nvinfo : EIATTR_SPARSE_MMA_MASK
	.align		4
        /*0024*/ 	.byte	0x03, 0x50
        /*0026*/ 	.short	0x0000


	//----- nvinfo : EIATTR_TCGEN05_1CTA_USED
	.align		4
        /*0028*/ 	.byte	0x01, 0x51
	.zero		2


	//----- nvinfo : EIATTR_MAXREG_COUNT
	.align		4
        /*002c*/ 	.byte	0x03, 0x1b
        /*002e*/ 	.short	0x00ff


	//----- nvinfo : EIATTR_NUM_BARRIERS
	.align		4
        /*0030*/ 	.byte	0x02, 0x4c
        /*0032*/ 	.byte	0x07
	.zero		1


	//----- nvinfo : EIATTR_EXTERNS
	.align		4
        /*0034*/ 	.byte	0x04, 0x0f
        /*0036*/ 	.short	(.L_34 - .L_33)


	//   ....[0]....
	.align		4
.L_33:
        /*0038*/ 	.word	index@(__assertfail)


	//----- nvinfo : EIATTR_MERCURY_ISA_VERSION
	.align		4
.L_34:
        /*003c*/ 	.byte	0x03, 0x5f
        /*003e*/ 	.short	0x0101


	//----- nvinfo : EIATTR_INT_WARP_WIDE_INSTR_OFFSETS
	.align		4
        /*0040*/ 	.byte	0x04, 0x31
        /*0042*/ 	.short	(.L_36 - .L_35)


	//   ....[0]....
.L_35:
        /*0044*/ 	.word	0x00001f80


	//   ....[1]....
        /*0048*/ 	.word	0x00004160


	//   ....[2]....
        /*004c*/ 	.word	0x00004180


	//   ....[3]....
        /*0050*/ 	.word	0x000041b0


	//   ....[4]....
        /*0054*/ 	.word	0x00004be0


	//   ....[5]....
        /*0058*/ 	.word	0x00004c70


	//   ....[6]....
        /*005c*/ 	.word	0x00004ca0


	//   ....[7]....
        /*0060*/ 	.word	0x00004d70


	//----- nvinfo : EIATTR_COOP_GROUP_MASK_REGIDS
	.align		4
.L_36:
        /*0064*/ 	.byte	0x04, 0x29
        /*0066*/ 	.short	(.L_38 - .L_37)


	//   ....[0]....
.L_37:
        /*0068*/ 	.word	0xffffffff


	//   ....[1]....
        /*006c*/ 	.word	0xffffffff


	//   ....[2]....
        /*0070*/ 	.word	0xffffffff


	//   ....[3]....
        /*0074*/ 	.word	0xffffffff


	//   ....[4]....
        /*0078*/ 	.word	0xffffffff


	//   ....[5]....
        /*007c*/ 	.word	0xffffffff


	//   ....[6]....
        /*0080*/ 	.word	0xffffffff


	//   ....[7]....
        /*0084*/ 	.word	0xffffffff


	//   ....[8]....
        /*0088*/ 	.word	0xffffffff


	//   ....[9]....
        /*008c*/ 	.word	0xffffffff


	//   ....[10]....
        /*0090*/ 	.word	0xffffffff


	//   ....[11]....
        /*0094*/ 	.word	0xffffffff


	//   ....[12]....
        /*0098*/ 	.word	0xffffffff


	//----- nvinfo : EIATTR_COOP_GROUP_INSTR_OFFSETS
	.align		4
.L_38:
        /*009c*/ 	.byte	0x04, 0x28
        /*009e*/ 	.short	(.L_40 - .L_39)


	//   ....[0]....
.L_39:
        /*00a0*/ 	.word	0x00000090


	//   ....[1]....
        /*00a4*/ 	.word	0x000004c0


	//   ....[2]....
        /*00a8*/ 	.word	0x00000840


	//   ....[3]....
        /*00ac*/ 	.word	0x00000980


	//   ....[4]....
        /*00b0*/ 	.word	0x00000a80


	//   ....[5]....
        /*00b4*/ 	.word	0x00000bf0


	//   ....[6]....
        /*00b8*/ 	.word	0x00000d90


	//   ....[7]....
        /*00bc*/ 	.word	0x00001e60


	//   ....[8]....
        /*00c0*/ 	.word	0x000034b0


	//   ....[9]....
        /*00c4*/ 	.word	0x000036c0


	//   ....[10]....
        /*00c8*/ 	.word	0x000036f0


	//   ....[11]....
        /*00cc*/ 	.word	0x00004040


	//   ....[12]....
        /*00d0*/ 	.word	0x00004270


	//----- nvinfo : EIATTR_VRC_CTA_INIT_COUNT
	.align		4
.L_40:
        /*00d4*/ 	.byte	0x02, 0x4a
        /*00d6*/ 	.byte	0x80
	.zero		1


	//----- nvinfo : EIATTR_SYSCALL_OFFSETS
	.align		4
        /*00d8*/ 	.byte	0x04, 0x46
        /*00da*/ 	.short	(.L_42 - .L_41)


	//   ....[0]....
.L_41:
        /*00dc*/ 	.word	0x00005d30


	//   ....[1]....
        /*00e0*/ 	.word	0x00005ea0


	//   ....[2]....
        /*00e4*/ 	.word	0x00006010


	//----- nvinfo : EIATTR_MBARRIER_INSTR_OFFSETS
	.align		4
.L_42:
        /*00e8*/ 	.byte	0x04, 0x39
        /*00ea*/ 	.short	(.L_44 - .L_43)


	//   ....[0]....
.L_43:
        /*00ec*/ 	.word	0x000005c0
        /*00f0*/ 	.word	0x000000ff
        /*00f4*/ 	.word	0x00000000
        /*00f8*/ 	.short	0x0100
        /*00fa*/ 	.byte	0x05
	.zero		1


	//   ....[1]....
        /*00fc*/ 	.word	0x000005d0
        /*0100*/ 	.word	0x000000ff
        /*0104*/ 	.word	0x00000098
        /*0108*/ 	.short	0x0100
        /*010a*/ 	.byte	0x05
	.zero		1


	//   ....[2]....
        /*010c*/ 	.word	0x000005e0
        /*0110*/ 	.word	0x000000ff
        /*0114*/ 	.word	0x00000008
        /*0118*/ 	.short	0x0100
        /*011a*/ 	.byte	0x05
	.zero		1


	//   ....[3]....
        /*011c*/ 	.word	0x000005f0
        /*0120*/ 	.word	0x000000ff
        /*0124*/ 	.word	0x000000a0
        /*0128*/ 	.short	0x0100
        /*012a*/ 	.byte	0x05
	.zero		1


	//   ....[4]....
        /*012c*/ 	.word	0x00000600
        /*0130*/ 	.word	0x000000ff
        /*0134*/ 	.word	0x00000010
        /*0138*/ 	.short	0x0100
        /*013a*/ 	.byte	0x05
	.zero		1


	//   ....[5]....
        /*013c*/ 	.word	0x00000610
        /*0140*/ 	.word	0x000000ff
        /*0144*/ 	.word	0x000000a8
        /*0148*/ 	.short	0x0100
        /*014a*/ 	.byte	0x05
	.zero		1


	//   ....[6]....
        /*014c*/ 	.word	0x00000620
        /*0150*/ 	.word	0x000000ff
        /*0154*/ 	.word	0x00000018
        /*0158*/ 	.short	0x0100
        /*015a*/ 	.byte	0x05
	.zero		1


	//   ....[7]....
        /*015c*/ 	.word	0x00000630
        /*0160*/ 	.word	0x000000ff
        /*0164*/ 	.word	0x000000b0
        /*0168*/ 	.short	0x0100
        /*016a*/ 	.byte	0x05
	.zero		1


	//   ....[8]....
        /*016c*/ 	.word	0x00000640
        /*0170*/ 	.word	0x000000ff
        /*0174*/ 	.word	0x00000020
        /*0178*/ 	.short	0x0100
        /*017a*/ 	.byte	0x05
	.zero		1


	//   ....[9]....
        /*017c*/ 	.word	0x00000650
        /*0180*/ 	.word	0x000000ff
        /*0184*/ 	.word	0x000000b8
        /*0188*/ 	.short	0x0100
        /*018a*/ 	.byte	0x05
	.zero		1


	//   ....[10]....
        /*018c*/ 	.word	0x00000660
        /*0190*/ 	.word	0x000000ff
        /*0194*/ 	.word	0x00000028
        /*0198*/ 	.short	0x0100
        /*019a*/ 	.byte	0x05
	.zero		1


	//   ....[11]....
        /*019c*/ 	.word	0x00000670
        /*01a0*/ 	.word	0x000000ff
        /*01a4*/ 	.word	0x000000c0
        /*01a8*/ 	.short	0x0100
        /*01aa*/ 	.byte	0x05
	.zero		1


	//   ....[12]....
        /*01ac*/ 	.word	0x00000680
        /*01b0*/ 	.word	0x000000ff
        /*01b4*/ 	.word	0x00000030
        /*01b8*/ 	.short	0x0100
        /*01ba*/ 	.byte	0x05
	.zero		1


	//   ....[13]....
        /*01bc*/ 	.word	0x00000690
        /*01c0*/ 	.word	0x000000ff
        /*01c4*/ 	.word	0x000000c8
        /*01c8*/ 	.short	0x0100
        /*01ca*/ 	.byte	0x05
	.zero		1


	//   ....[14]....
        /*01cc*/ 	.word	0x000006a0
        /*01d0*/ 	.word	0x000000ff
        /*01d4*/ 	.word	0x00000038
        /*01d8*/ 	.short	0x0100
        /*01da*/ 	.byte	0x05
	.zero		1


	//   ....[15]....
        /*01dc*/ 	.word	0x000006b0
        /*01e0*/ 	.word	0x000000ff
        /*01e4*/ 	.word	0x000000d0
        /*01e8*/ 	.short	0x0100
        /*01ea*/ 	.byte	0x05
	.zero		1


	//   ....[16]....
        /*01ec*/ 	.word	0x000006c0
        /*01f0*/ 	.word	0x000000ff
        /*01f4*/ 	.word	0x00000040
        /*01f8*/ 	.short	0x0100
        /*01fa*/ 	.byte	0x05
	.zero		1


	//   ....[17]....
        /*01fc*/ 	.word	0x000006d0
        /*0200*/ 	.word	0x000000ff
        /*0204*/ 	.word	0x000000d8
        /*0208*/ 	.short	0x0100
        /*020a*/ 	.byte	0x05
	.zero		1


	//   ....[18]....
        /*020c*/ 	.word	0x000006e0
        /*0210*/ 	.word	0x000000ff
        /*0214*/ 	.word	0x00000048
        /*0218*/ 	.short	0x0100
        /*021a*/ 	.byte	0x05
	.zero		1


	//   ....[19]....
        /*021c*/ 	.word	0x000006f0
        /*0220*/ 	.word	0x000000ff
        /*0224*/ 	.word	0x000000e0
        /*0228*/ 	.short	0x0100
        /*022a*/ 	.byte	0x05
	.zero		1


	//   ....[20]....
        /*022c*/ 	.word	0x00000700
        /*0230*/ 	.word	0x000000ff
        /*0234*/ 	.word	0x00000050
        /*0238*/ 	.short	0x0100
        /*023a*/ 	.byte	0x05
	.zero		1


	//   ....[21]....
        /*023c*/ 	.word	0x00000710
        /*0240*/ 	.word	0x000000ff
        /*0244*/ 	.word	0x000000e8
        /*0248*/ 	.short	0x0100
        /*024a*/ 	.byte	0x05
	.zero		1


	//   ....[22]....
        /*024c*/ 	.word	0x00000720
        /*0250*/ 	.word	0x000000ff
        /*0254*/ 	.word	0x00000058
        /*0258*/ 	.short	0x0100
        /*025a*/ 	.byte	0x05
	.zero		1


	//   ....[23]....
        /*025c*/ 	.word	0x00000730
        /*0260*/ 	.word	0x000000ff
        /*0264*/ 	.word	0x000000f0
        /*0268*/ 	.short	0x0100
        /*026a*/ 	.byte	0x05
	.zero		1


	//   ....[24]....
        /*026c*/ 	.word	0x00000740
        /*0270*/ 	.word	0x000000ff
        /*0274*/ 	.word	0x00000060
        /*0278*/ 	.short	0x0100
        /*027a*/ 	.byte	0x05
	.zero		1


	//   ....[25]....
        /*027c*/ 	.word	0x00000750
        /*0280*/ 	.word	0x000000ff
        /*0284*/ 	.word	0x000000f8
        /*0288*/ 	.short	0x0100
        /*028a*/ 	.byte	0x05
	.zero		1


	//   ....[26]....
        /*028c*/ 	.word	0x00000760
        /*0290*/ 	.word	0x000000ff
        /*0294*/ 	.word	0x00000068
        /*0298*/ 	.short	0x0100
        /*029a*/ 	.byte	0x05
	.zero		1


	//   ....[27]....
        /*029c*/ 	.word	0x00000770
        /*02a0*/ 	.word	0x000000ff
        /*02a4*/ 	.word	0x00000100
        /*02a8*/ 	.short	0x0100
        /*02aa*/ 	.byte	0x05
	.zero		1


	//   ....[28]....
        /*02ac*/ 	.word	0x00000780
        /*02b0*/ 	.word	0x000000ff
        /*02b4*/ 	.word	0x00000070
        /*02b8*/ 	.short	0x0100
        /*02ba*/ 	.byte	0x05
	.zero		1


	//   ....[29]....
        /*02bc*/ 	.word	0x00000790
        /*02c0*/ 	.word	0x000000ff
        /*02c4*/ 	.word	0x00000108
        /*02c8*/ 	.short	0x0100
        /*02ca*/ 	.byte	0x05
	.zero		1


	//   ....[30]....
        /*02cc*/ 	.word	0x000007a0
        /*02d0*/ 	.word	0x000000ff
        /*02d4*/ 	.word	0x00000078
        /*02d8*/ 	.short	0x0100
        /*02da*/ 	.byte	0x05
	.zero		1


	//   ....[31]....
        /*02dc*/ 	.word	0x000007b0
        /*02e0*/ 	.word	0x000000ff
        /*02e4*/ 	.word	0x00000110
        /*02e8*/ 	.short	0x0100
        /*02ea*/ 	.byte	0x05
	.zero		1


	//   ....[32]....
        /*02ec*/ 	.word	0x000007c0
        /*02f0*/ 	.word	0x000000ff
        /*02f4*/ 	.word	0x00000080
        /*02f8*/ 	.short	0x0100
        /*02fa*/ 	.byte	0x05
	.zero		1


	//   ....[33]....
        /*02fc*/ 	.word	0x000007d0
        /*0300*/ 	.word	0x000000ff
        /*0304*/ 	.word	0x00000118
        /*0308*/ 	.short	0x0100
        /*030a*/ 	.byte	0x05
	.zero		1


	//   ....[34]....
        /*030c*/ 	.word	0x000007e0
        /*0310*/ 	.word	0x000000ff
        /*0314*/ 	.word	0x00000088
        /*0318*/ 	.short	0x0100
        /*031a*/ 	.byte	0x05
	.zero		1


	//   ....[35]....
        /*031c*/ 	.word	0x000007f0
        /*0320*/ 	.word	0x000000ff
        /*0324*/ 	.word	0x00000120
        /*0328*/ 	.short	0x0100
        /*032a*/ 	.byte	0x05
	.zero		1


	//   ....[36]....
        /*032c*/ 	.word	0x00000800
        /*0330*/ 	.word	0x000000ff
        /*0334*/ 	.word	0x00000090
        /*0338*/ 	.short	0x0100
        /*033a*/ 	.byte	0x05
	.zero		1


	//   ....[37]....
        /*033c*/ 	.word	0x00000810
        /*0340*/ 	.word	0x000000ff
        /*0344*/ 	.word	0x00000128
        /*0348*/ 	.short	0x0100
        /*034a*/ 	.byte	0x05
	.zero		1


	//   ....[38]....
        /*034c*/ 	.word	0x00000950
        /*0350*/ 	.word	0x000000ff
        /*0354*/ 	.word	0x00000130
        /*0358*/ 	.short	0x0100
        /*035a*/ 	.byte	0x07
	.zero		1


	//   ....[39]....
        /*035c*/ 	.word	0x00000960
        /*0360*/ 	.word	0x000000ff
        /*0364*/ 	.word	0x00000138
        /*0368*/ 	.short	0x0100
        /*036a*/ 	.byte	0x07
	.zero		1


	//   ....[40]....
        /*036c*/ 	.word	0x00000a50
        /*0370*/ 	.word	0x000000ff
        /*0374*/ 	.word	0x00000140
        /*0378*/ 	.short	0x0100
        /*037a*/ 	.byte	0x05
	.zero		1


	//   ....[41]....
        /*037c*/ 	.word	0x00000a60
        /*0380*/ 	.word	0x000000ff
        /*0384*/ 	.word	0x00000148
        /*0388*/ 	.short	0x0100
        /*038a*/ 	.byte	0x05
	.zero		1


	//   ....[42]....
        /*038c*/ 	.word	0x00000ba0
        /*0390*/ 	.word	0x000000ff
        /*0394*/ 	.word	0x00000150
        /*0398*/ 	.short	0x0100
        /*039a*/ 	.byte	0x05
	.zero		1


	//   ....[43]....
        /*039c*/ 	.word	0x00000bb0
        /*03a0*/ 	.word	0x000000ff
        /*03a4*/ 	.word	0x00000160
        /*03a8*/ 	.short	0x0100
        /*03aa*/ 	.byte	0x05
	.zero		1


	//   ....[44]....
        /*03ac*/ 	.word	0x00000bc0
        /*03b0*/ 	.word	0x000000ff
        /*03b4*/ 	.word	0x00000158
        /*03b8*/ 	.short	0x0100
        /*03ba*/ 	.byte	0x05
	.zero		1


	//   ....[45]....
        /*03bc*/ 	.word	0x00000bd0
        /*03c0*/ 	.word	0x000000ff
        /*03c4*/ 	.word	0x00000168
        /*03c8*/ 	.short	0x0100
        /*03ca*/ 	.byte	0x05
	.zero		1


	//   ....[46]....
        /*03cc*/ 	.word	0x00000d00
        /*03d0*/ 	.word	0x000000ff
        /*03d4*/ 	.word	0x00000170
        /*03d8*/ 	.short	0x0100
        /*03da*/ 	.byte	0x07
	.zero		1


	//   ....[47]....
        /*03dc*/ 	.word	0x00000d10
        /*03e0*/ 	.word	0x000000ff
        /*03e4*/ 	.word	0x00000190
        /*03e8*/ 	.short	0x0100
        /*03ea*/ 	.byte	0x07
	.zero		1


	//   ....[48]....
        /*03ec*/ 	.word	0x00000d20
        /*03f0*/ 	.word	0x000000ff
        /*03f4*/ 	.word	0x00000178
        /*03f8*/ 	.short	0x0100
        /*03fa*/ 	.byte	0x07
	.zero		1


	//   ....[49]....
        /*03fc*/ 	.word	0x00000d30
        /*0400*/ 	.word	0x000000ff
        /*0404*/ 	.word	0x00000198
        /*0408*/ 	.short	0x0100
        /*040a*/ 	.byte	0x07
	.zero		1


	//   ....[50]....
        /*040c*/ 	.word	0x00000d40
        /*0410*/ 	.word	0x000000ff
        /*0414*/ 	.word	0x00000180
        /*0418*/ 	.short	0x0100
        /*041a*/ 	.byte	0x07
	.zero		1


	//   ....[51]....
        /*041c*/ 	.word	0x00000d50
        /*0420*/ 	.word	0x000000ff
        /*0424*/ 	.word	0x000001a0
        /*0428*/ 	.short	0x0100
        /*042a*/ 	.byte	0x07
	.zero		1


	//   ....[52]....
        /*042c*/ 	.word	0x00000d60
        /*0430*/ 	.word	0x000000ff
        /*0434*/ 	.word	0x00000188
        /*0438*/ 	.short	0x0100
        /*043a*/ 	.byte	0x07
	.zero		1


	//   ....[53]....
        /*043c*/ 	.word	0x00000d70
        /*0440*/ 	.word	0x000000ff
        /*0444*/ 	.word	0x000001a8
        /*0448*/ 	.short	0x0100
        /*044a*/ 	.byte	0x07
	.zero		1


	//   ....[54]....
        /*044c*/ 	.word	0x00000e60
        /*0450*/ 	.word	0x000000ff
        /*0454*/ 	.word	0x000001b0
        /*0458*/ 	.short	0x0100
        /*045a*/ 	.byte	0x05
	.zero		1


	//   ....[55]....
        /*045c*/ 	.word	0x00000e70
        /*0460*/ 	.word	0x000000ff
        /*0464*/ 	.word	0x000001c0
        /*0468*/ 	.short	0x0100
        /*046a*/ 	.byte	0x05
	.zero		1


	//   ....[56]....
        /*046c*/ 	.word	0x00000e80
        /*0470*/ 	.word	0x000000ff
        /*0474*/ 	.word	0x000001b8
        /*0478*/ 	.short	0x0100
        /*047a*/ 	.byte	0x05
	.zero		1


	//   ....[57]....
        /*047c*/ 	.word	0x00000e90
        /*0480*/ 	.word	0x000000ff
        /*0484*/ 	.word	0x000001c8
        /*0488*/ 	.short	0x0100
        /*048a*/ 	.byte	0x05
	.zero		1


	//   ....[58]....
        /*048c*/ 	.word	0x00001760
        /*0490*/ 	.word	0x00000003
        /*0494*/ 	.word	0x000001c0
        /*0498*/ 	.short	0x010a
        /*049a*/ 	.byte	0xff
	.zero		1


	//   ....[59]....
        /*049c*/ 	.word	0x00001790
        /*04a0*/ 	.word	0x00000003
        /*04a4*/ 	.word	0x000001b0
        /*04a8*/ 	.short	0x0101
        /*04aa*/ 	.byte	0xff
	.zero		1


	//   ....[60]....
        /*04ac*/ 	.word	0x00001860
        /*04b0*/ 	.word	0x000000ff
        /*04b4*/ 	.word	0x00000098
        /*04b8*/ 	.short	0x010a
        /*04ba*/ 	.byte	0x05
	.zero		1


	//   ....[61]....
        /*04bc*/ 	.word	0x00001900
        /*04c0*/ 	.word	0x000000ff
        /*04c4*/ 	.word	0x00000098
        /*04c8*/ 	.short	0x010a
        /*04ca*/ 	.byte	0x21
	.zero		1


	//   ....[62]....
        /*04cc*/ 	.word	0x00001a50
        /*04d0*/ 	.word	0x000000ff
        /*04d4*/ 	.word	0x00000098
        /*04d8*/ 	.short	0x010a
        /*04da*/ 	.byte	0x08
	.zero		1


	//   ....[63]....
        /*04dc*/ 	.word	0x00001b60
        /*04e0*/ 	.word	0x000000ff
        /*04e4*/ 	.word	0x00000148
        /*04e8*/ 	.short	0x0101
        /*04ea*/ 	.byte	0x04
	.zero		1


	//   ....[64]....
        /*04ec*/ 	.word	0x00001b80
        /*04f0*/ 	.word	0x000000ff
        /*04f4*/ 	.word	0x00000098
        /*04f8*/ 	.short	0x010a
        /*04fa*/ 	.byte	0x05
	.zero		1


	//   ....[65]....
        /*04fc*/ 	.word	0x00001c00
        /*0500*/ 	.word	0x000000ff
        /*0504*/ 	.word	0x00000098
        /*0508*/ 	.short	0x010a
        /*050a*/ 	.byte	0x11
	.zero		1


	//   ....[66]....
        /*050c*/ 	.word	0x00001d50
        /*0510*/ 	.word	0x000000ff
        /*0514*/ 	.word	0x00000098
        /*0518*/ 	.short	0x010a
        /*051a*/ 	.byte	0x08
	.zero		1


	//   ....[67]....
        /*051c*/ 	.word	0x00001e90
        /*0520*/ 	.word	0x00000002
        /*0524*/ 	.word	0x00000150
        /*0528*/ 	.short	0x010a
        /*052a*/ 	.byte	0xff
	.zero		1


	//   ....[68]....
        /*052c*/ 	.word	0x00001f50
        /*0530*/ 	.word	0x00000002
        /*0534*/ 	.word	0x00000000
        /*0538*/ 	.short	0x0101
        /*053a*/ 	.byte	0xff
	.zero		1


	//   ....[69]....
        /*053c*/ 	.word	0x000024b0
        /*0540*/ 	.word	0x000000ff
        /*0544*/ 	.word	0x00000000
        /*0548*/ 	.short	0x010a
        /*054a*/ 	.byte	0x05
	.zero		1


	//   ....[70]....
        /*054c*/ 	.word	0x00002540
        /*0550*/ 	.word	0x000000ff
        /*0554*/ 	.word	0x00000000
        /*0558*/ 	.short	0x010a
        /*055a*/ 	.byte	0x05
	.zero		1


	//   ....[71]....
        /*055c*/ 	.word	0x000025d0
        /*0560*/ 	.word	0x000000ff
        /*0564*/ 	.word	0x00000000
        /*0568*/ 	.short	0x010a
        /*056a*/ 	.byte	0x05
	.zero		1


	//   ....[72]....
        /*056c*/ 	.word	0x00002660
        /*0570*/ 	.word	0x000000ff
        /*0574*/ 	.word	0x00000000
        /*0578*/ 	.short	0x010a
        /*057a*/ 	.byte	0x05
	.zero		1


	//   ....[73]....
        /*057c*/ 	.word	0x000026f0
        /*0580*/ 	.word	0x000000ff
        /*0584*/ 	.word	0x00000000
        /*0588*/ 	.short	0x010a
        /*058a*/ 	.byte	0x05
	.zero		1


	//   ....[74]....
        /*058c*/ 	.word	0x00002780
        /*0590*/ 	.word	0x000000ff
        /*0594*/ 	.word	0x00000000
        /*0598*/ 	.short	0x010a
        /*059a*/ 	.byte	0x05
	.zero		1


	//   ....[75]....
        /*059c*/ 	.word	0x00002810
        /*05a0*/ 	.word	0x000000ff
        /*05a4*/ 	.word	0x00000000
        /*05a8*/ 	.short	0x010a
        /*05aa*/ 	.byte	0x05
	.zero		1


	//   ....[76]....
        /*05ac*/ 	.word	0x000028a0
        /*05b0*/ 	.word	0x000000ff
        /*05b4*/ 	.word	0x00000000
        /*05b8*/ 	.short	0x010a
        /*05ba*/ 	.byte	0x05
	.zero		1


	//   ....[77]....
        /*05bc*/ 	.word	0x00002930
        /*05c0*/ 	.word	0x000000ff
        /*05c4*/ 	.word	0x00000000
        /*05c8*/ 	.short	0x010a
        /*05ca*/ 	.byte	0x05
	.zero		1


	//   ....[78]....
        /*05cc*/ 	.word	0x000029c0
        /*05d0*/ 	.word	0x000000ff
        /*05d4*/ 	.word	0x00000000
        /*05d8*/ 	.short	0x010a
        /*05da*/ 	.byte	0x05
	.zero		1


	//   ....[79]....
        /*05dc*/ 	.word	0x00002a50
        /*05e0*/ 	.word	0x000000ff
        /*05e4*/ 	.word	0x00000000
        /*05e8*/ 	.short	0x010a
        /*05ea*/ 	.byte	0x05
	.zero		1


	//   ....[80]....
        /*05ec*/ 	.word	0x00002ae0
        /*05f0*/ 	.word	0x000000ff
        /*05f4*/ 	.word	0x00000000
        /*05f8*/ 	.short	0x010a
        /*05fa*/ 	.byte	0x05
	.zero		1


	//   ....[81]....
        /*05fc*/ 	.word	0x00002b70
        /*0600*/ 	.word	0x000000ff
        /*0604*/ 	.word	0x00000000
        /*0608*/ 	.short	0x010a
        /*060a*/ 	.byte	0x05
	.zero		1


	//   ....[82]....
        /*060c*/ 	.word	0x00002c00
        /*0610*/ 	.word	0x000000ff
        /*0614*/ 	.word	0x00000000
        /*0618*/ 	.short	0x010a
        /*061a*/ 	.byte	0x05
	.zero		1


	//   ....[83]....
        /*061c*/ 	.word	0x00002c90
        /*0620*/ 	.word	0x000000ff
        /*0624*/ 	.word	0x00000000
        /*0628*/ 	.short	0x010a
        /*062a*/ 	.byte	0x05
	.zero		1


	//   ....[84]....
        /*062c*/ 	.word	0x00002d20
        /*0630*/ 	.word	0x000000ff
        /*0634*/ 	.word	0x00000000
        /*0638*/ 	.short	0x010a
        /*063a*/ 	.byte	0x05
	.zero		1


	//   ....[85]....
        /*063c*/ 	.word	0x00002db0
        /*0640*/ 	.word	0x000000ff
        /*0644*/ 	.word	0x00000000
        /*0648*/ 	.short	0x010a
        /*064a*/ 	.byte	0x05
	.zero		1


	//   ....[86]....
        /*064c*/ 	.word	0x00002e40
        /*0650*/ 	.word	0x000000ff
        /*0654*/ 	.word	0x00000000
        /*0658*/ 	.short	0x010a
        /*065a*/ 	.byte	0x05
	.zero		1


	//   ....[87]....
        /*065c*/ 	.word	0x00002ee0
        /*0660*/ 	.word	0x00000000
        /*0664*/ 	.word	0x00000000
        /*0668*/ 	.short	0x010a
        /*066a*/ 	.byte	0xff
	.zero		1


	//   ....[88]....
        /*066c*/ 	.word	0x00003000
        /*0670*/ 	.word	0x00000002
        /*0674*/ 	.word	0x000001b0
        /*0678*/ 	.short	0x010a
        /*067a*/ 	.byte	0xff
	.zero		1


	//   ....[89]....
        /*067c*/ 	.word	0x00003060
        /*0680*/ 	.word	0x00000004
        /*0684*/ 	.word	0x00000000
        /*0688*/ 	.short	0x0101
        /*068a*/ 	.byte	0xff
	.zero		1


	//   ....[90]....
        /*068c*/ 	.word	0x00003080
        /*0690*/ 	.word	0x000000ff
        /*0694*/ 	.word	0x00000160
        /*0698*/ 	.short	0x010a
        /*069a*/ 	.byte	0x05
	.zero		1


	//   ....[91]....
        /*069c*/ 	.word	0x000031a0
        /*06a0*/ 	.word	0x00000002
        /*06a4*/ 	.word	0x00000150
        /*06a8*/ 	.short	0x010a
        /*06aa*/ 	.byte	0xff
	.zero		1


	//   ....[92]....
        /*06ac*/ 	.word	0x000032b0
        /*06b0*/ 	.word	0x00000002
        /*06b4*/ 	.word	0x00000000
        /*06b8*/ 	.short	0x0101
        /*06ba*/ 	.byte	0xff
	.zero		1


	//   ....[93]....
        /*06bc*/ 	.word	0x00003340
        /*06c0*/ 	.word	0x000000ff
        /*06c4*/ 	.word	0x00000160
        /*06c8*/ 	.short	0x0106
        /*06ca*/ 	.byte	0x05
	.zero		1


	//   ....[94]....
        /*06cc*/ 	.word	0x00003360
        /*06d0*/ 	.word	0x000000ff
        /*06d4*/ 	.word	0x00000160
        /*06d8*/ 	.short	0x010a
        /*06da*/ 	.byte	0x05
	.zero		1


	//   ....[95]....
        /*06dc*/ 	.word	0x000033f0
        /*06e0*/ 	.word	0x000000ff
        /*06e4*/ 	.word	0x00000160
        /*06e8*/ 	.short	0x0106
        /*06ea*/ 	.byte	0x04
	.zero		1


	//   ....[96]....
        /*06ec*/ 	.word	0x00003430
        /*06f0*/ 	.word	0x00000000
        /*06f4*/ 	.word	0x00000160
        /*06f8*/ 	.short	0x010a
        /*06fa*/ 	.byte	0xff
	.zero		1


	//   ....[97]....
        /*06fc*/ 	.word	0x00003930
        /*0700*/ 	.word	0x00000000
        /*0704*/ 	.word	0x00000150
        /*0708*/ 	.short	0x010a
        /*070a*/ 	.byte	0xff
	.zero		1


	//   ....[98]....
        /*070c*/ 	.word	0x00003a40
        /*0710*/ 	.word	0x00000003
        /*0714*/ 	.word	0x00000000
        /*0718*/ 	.short	0x0101
        /*071a*/ 	.byte	0xff
	.zero		1


	//   ....[99]....
        /*071c*/ 	.word	0x00003a50
        /*0720*/ 	.word	0x000000ff
        /*0724*/ 	.word	0x00000000
        /*0728*/ 	.short	0x010a
        /*072a*/ 	.byte	0x05
	.zero		1


	//   ....[100]....
        /*072c*/ 	.word	0x00003a70
        /*0730*/ 	.word	0x000000ff
        /*0734*/ 	.word	0x00000190
        /*0738*/ 	.short	0x010a
        /*073a*/ 	.byte	0x0e
	.zero		1


	//   ....[101]....
        /*073c*/ 	.word	0x00003b40
        /*0740*/ 	.word	0x000000ff
        /*0744*/ 	.word	0x00000000
        /*0748*/ 	.short	0x010a
        /*074a*/ 	.byte	0x07
	.zero		1


	//   ....[102]....
        /*074c*/ 	.word	0x00003c70
        /*0750*/ 	.word	0x000000ff
        /*0754*/ 	.word	0x00000000
        /*0758*/ 	.short	0x010a
        /*075a*/ 	.byte	0x13
	.zero		1


	//   ....[103]....
        /*075c*/ 	.word	0x00003e70
        /*0760*/ 	.word	0x000000ff
        /*0764*/ 	.word	0x00000000
        /*0768*/ 	.short	0x010a
        /*076a*/ 	.byte	0x05
	.zero		1


	//   ....[104]....
        /*076c*/ 	.word	0x00003f00
        /*0770*/ 	.word	0x000000ff
        /*0774*/ 	.word	0x00000000
        /*0778*/ 	.short	0x010a
        /*077a*/ 	.byte	0x05
	.zero		1


	//   ....[105]....
        /*077c*/ 	.word	0x00003f90
        /*0780*/ 	.word	0x000000ff
        /*0784*/ 	.word	0x00000000
        /*0788*/ 	.short	0x010a
        /*078a*/ 	.byte	0x05
	.zero		1


	//   ....[106]....
        /*078c*/ 	.word	0x00004020
        /*0790*/ 	.word	0x000000ff
        /*0794*/ 	.word	0x00000000
        /*0798*/ 	.short	0x010a
        /*079a*/ 	.byte	0x06
	.zero		1


	//   ....[107]....
        /*079c*/ 	.word	0x00004460
        /*07a0*/ 	.word	0x00000000
        /*07a4*/ 	.word	0x00000150
        /*07a8*/ 	.short	0x010a
        /*07aa*/ 	.byte	0xff
	.zero		1


	//   ....[108]....
        /*07ac*/ 	.word	0x00004550
        /*07b0*/ 	.word	0x00000000
        /*07b4*/ 	.word	0x00000000
        /*07b8*/ 	.short	0x0101
        /*07ba*/ 	.byte	0xff
	.zero		1


	//   ....[109]....
        /*07bc*/ 	.word	0x00004870
        /*07c0*/ 	.word	0x000000ff
        /*07c4*/ 	.word	0x00000148
        /*07c8*/ 	.short	0x010a
        /*07ca*/ 	.byte	0x07
	.zero		1


	//   ....[110]....
        /*07cc*/ 	.word	0x000049f0
        /*07d0*/ 	.word	0x000000ff
        /*07d4*/ 	.word	0x00000138
        /*07d8*/ 	.short	0x010a
        /*07da*/ 	.byte	0x07
	.zero		1


	//   ....[111]....
        /*07dc*/ 	.word	0x00004df0
        /*07e0*/ 	.word	0x000000ff
        /*07e4*/ 	.word	0x00000130
        /*07e8*/ 	.short	0x010b
        /*07ea*/ 	.byte	0x07
	.zero		1


	//   ....[112]....
        /*07ec*/ 	.word	0x00004e10
        /*07f0*/ 	.word	0x000000ff
        /*07f4*/ 	.word	0x00000000
        /*07f8*/ 	.short	0x0101
        /*07fa*/ 	.byte	0x25
	.zero		1


	//   ....[113]....
        /*07fc*/ 	.word	0x00004e50
        /*0800*/ 	.word	0x00000000
        /*0804*/ 	.word	0x00000138
        /*0808*/ 	.short	0x010a
        /*080a*/ 	.byte	0xff
	.zero		1


	//   ....[114]....
        /*080c*/ 	.word	0x000050b0
        /*0810*/ 	.word	0x00000000
        /*0814*/ 	.word	0x00000150
        /*0818*/ 	.short	0x010a
        /*081a*/ 	.byte	0xff
	.zero		1


	//   ....[115]....
        /*081c*/ 	.word	0x000051a0
        /*0820*/ 	.word	0x00000000
        /*0824*/ 	.word	0x00000000
        /*0828*/ 	.short	0x0101
        /*082a*/ 	.byte	0xff
	.zero		1


	//   ....[116]....
        /*082c*/ 	.word	0x00005880
        /*0830*/ 	.word	0x000000ff
        /*0834*/ 	.word	0x00000130
        /*0838*/ 	.short	0x010a
        /*083a*/ 	.byte	0x2e
	.zero		1


	//   ....[117]....
        /*083c*/ 	.word	0x000058f0
        /*0840*/ 	.word	0x000000ff
        /*0844*/ 	.word	0x00000170
        /*0848*/ 	.short	0x010a
        /*084a*/ 	.byte	0x32
	.zero		1


	//   ....[118]....
        /*084c*/ 	.word	0x000059b0
        /*0850*/ 	.word	0x000000ff
        /*0854*/ 	.word	0x00000130
        /*0858*/ 	.short	0x010a
        /*085a*/ 	.byte	0x2e
	.zero		1


	//   ....[119]....
        /*085c*/ 	.word	0x00005ba0
        /*0860*/ 	.word	0x000000ff
        /*0864*/ 	.word	0x00000000
        /*0868*/ 	.short	0x0101
        /*086a*/ 	.byte	0x04
	.zero		1


	//   ....[120]....
        /*086c*/ 	.word	0x00005c10
        /*0870*/ 	.word	0x000000ff
        /*0874*/ 	.word	0x00000170
        /*0878*/ 	.short	0x010a
        /*087a*/ 	.byte	0x32
	.zero		1


	//   ....[121]....
        /*087c*/ 	.word	0x00006140
        /*0880*/ 	.word	0x000000ff
        /*0884*/ 	.word	0x00000000
        /*0888*/ 	.short	0x0101
        /*088a*/ 	.byte	0x05
	.zero		1


	//   ....[122]....
        /*088c*/ 	.word	0x00006fd0
        /*0890*/ 	.word	0x00000003
        /*0894*/ 	.word	0x000001c0
        /*0898*/ 	.short	0x010a
        /*089a*/ 	.byte	0xff
	.zero		1


	//   ....[123]....
        /*089c*/ 	.word	0x00007030
        /*08a0*/ 	.word	0x00000002
        /*08a4*/ 	.word	0x00000098
        /*08a8*/ 	.short	0x010a
        /*08aa*/ 	.byte	0xff
	.zero		1


	//   ....[124]....
        /*08ac*/ 	.word	0x00007090
        /*08b0*/ 	.word	0x00000002
        /*08b4*/ 	.word	0x00000098
        /*08b8*/ 	.short	0x010a
        /*08ba*/ 	.byte	0xff
	.zero		1


	//   ....[125]....
        /*08bc*/ 	.word	0x000070e0
        /*08c0*/ 	.word	0x00000002
        /*08c4*/ 	.word	0x00000150
        /*08c8*/ 	.short	0x010a
        /*08ca*/ 	.byte	0xff
	.zero		1


	//   ....[126]....
        /*08cc*/ 	.word	0x00007140
        /*08d0*/ 	.word	0x00000000
        /*08d4*/ 	.word	0x00000000
        /*08d8*/ 	.short	0x010a
        /*08da*/ 	.byte	0xff
	.zero		1


	//   ....[127]....
        /*08dc*/ 	.word	0x000071a0
        /*08e0*/ 	.word	0x00000000
        /*08e4*/ 	.word	0x00000000
        /*08e8*/ 	.short	0x010a
        /*08ea*/ 	.byte	0xff
	.zero		1


	//   ....[128]....
        /*08ec*/ 	.word	0x00007200
        /*08f0*/ 	.word	0x00000000
        /*08f4*/ 	.word	0x00000000
        /*08f8*/ 	.short	0x010a
        /*08fa*/ 	.byte	0xff
	.zero		1


	//   ....[129]....
        /*08fc*/ 	.word	0x00007260
        /*0900*/ 	.word	0x00000000
        /*0904*/ 	.word	0x00000000
        /*0908*/ 	.short	0x010a
        /*090a*/ 	.byte	0xff
	.zero		1


	//   ....[130]....
        /*090c*/ 	.word	0x000072c0
        /*0910*/ 	.word	0x00000000
        /*0914*/ 	.word	0x00000000
        /*0918*/ 	.short	0x010a
        /*091a*/ 	.byte	0xff
	.zero		1


	//   ....[131]....
        /*091c*/ 	.word	0x00007320
        /*0920*/ 	.word	0x00000000
        /*0924*/ 	.word	0x00000000
        /*0928*/ 	.short	0x010a
        /*092a*/ 	.byte	0xff
	.zero		1


	//   ....[132]....
        /*092c*/ 	.word	0x00007380
        /*0930*/ 	.word	0x00000000
        /*0934*/ 	.word	0x00000000
        /*0938*/ 	.short	0x010a
        /*093a*/ 	.byte	0xff
	.zero		1


	//   ....[133]....
        /*093c*/ 	.word	0x000073e0
        /*0940*/ 	.word	0x00000000
        /*0944*/ 	.word	0x00000000
        /*0948*/ 	.short	0x010a
        /*094a*/ 	.byte	0xff
	.zero		1


	//   ....[134]....
        /*094c*/ 	.word	0x00007440
        /*0950*/ 	.word	0x00000000
        /*0954*/ 	.word	0x00000000
        /*0958*/ 	.short	0x010a
        /*095a*/ 	.byte	0xff
	.zero		1


	//   ....[135]....
        /*095c*/ 	.word	0x000074a0
        /*0960*/ 	.word	0x00000000
        /*0964*/ 	.word	0x00000000
        /*0968*/ 	.short	0x010a
        /*096a*/ 	.byte	0xff
	.zero		1


	//   ....[136]....
        /*096c*/ 	.word	0x00007500
        /*0970*/ 	.word	0x00000000
        /*0974*/ 	.word	0x00000000
        /*0978*/ 	.short	0x010a
        /*097a*/ 	.byte	0xff
	.zero		1


	//   ....[137]....
        /*097c*/ 	.word	0x00007560
        /*0980*/ 	.word	0x00000000
        /*0984*/ 	.word	0x00000000
        /*0988*/ 	.short	0x010a
        /*098a*/ 	.byte	0xff
	.zero		1


	//   ....[138]....
        /*098c*/ 	.word	0x000075c0
        /*0990*/ 	.word	0x00000000
        /*0994*/ 	.word	0x00000000
        /*0998*/ 	.short	0x010a
        /*099a*/ 	.byte	0xff
	.zero		1


	//   ....[139]....
        /*099c*/ 	.word	0x00007620
        /*09a0*/ 	.word	0x00000000
        /*09a4*/ 	.word	0x00000000
        /*09a8*/ 	.short	0x010a
        /*09aa*/ 	.byte	0xff
	.zero		1


	//   ....[140]....
        /*09ac*/ 	.word	0x00007680
        /*09b0*/ 	.word	0x00000000
        /*09b4*/ 	.word	0x00000000
        /*09b8*/ 	.short	0x010a
        /*09ba*/ 	.byte	0xff
	.zero		1


	//   ....[141]....
        /*09bc*/ 	.word	0x000076e0
        /*09c0*/ 	.word	0x00000000
        /*09c4*/ 	.word	0x00000000
        /*09c8*/ 	.short	0x010a
        /*09ca*/ 	.byte	0xff
	.zero		1


	//   ....[142]....
        /*09cc*/ 	.word	0x00007740
        /*09d0*/ 	.word	0x00000000
        /*09d4*/ 	.word	0x00000000
        /*09d8*/ 	.short	0x010a
        /*09da*/ 	.byte	0xff
	.zero		1


	//   ....[143]....
        /*09dc*/ 	.word	0x000077a0
        /*09e0*/ 	.word	0x00000000
        /*09e4*/ 	.word	0x00000000
        /*09e8*/ 	.short	0x010a
        /*09ea*/ 	.byte	0xff
	.zero		1


	//   ....[144]....
        /*09ec*/ 	.word	0x000077f0
        /*09f0*/ 	.word	0x00000002
        /*09f4*/ 	.word	0x000001b0
        /*09f8*/ 	.short	0x010a
        /*09fa*/ 	.byte	0xff
	.zero		1


	//   ....[145]....
        /*09fc*/ 	.word	0x00007850
        /*0a00*/ 	.word	0x00000002
        /*0a04*/ 	.word	0x00000160
        /*0a08*/ 	.short	0x010a
        /*0a0a*/ 	.byte	0xff
	.zero		1


	//   ....[146]....
        /*0a0c*/ 	.word	0x000078a0
        /*0a10*/ 	.word	0x00000002
        /*0a14*/ 	.word	0x00000150
        /*0a18*/ 	.short	0x010a
        /*0a1a*/ 	.byte	0xff
	.zero		1


	//   ....[147]....
        /*0a1c*/ 	.word	0x00007900
        /*0a20*/ 	.word	0x00000000
        /*0a24*/ 	.word	0x00000160
        /*0a28*/ 	.short	0x010a
        /*0a2a*/ 	.byte	0xff
	.zero		1


	//   ....[148]....
        /*0a2c*/ 	.word	0x00007950
        /*0a30*/ 	.word	0x00000000
        /*0a34*/ 	.word	0x00000150
        /*0a38*/ 	.short	0x010a
        /*0a3a*/ 	.byte	0xff
	.zero		1


	//   ....[149]....
        /*0a3c*/ 	.word	0x000079b0
        /*0a40*/ 	.word	0x00000003
        /*0a44*/ 	.word	0x00000190
        /*0a48*/ 	.short	0x010a
        /*0a4a*/ 	.byte	0xff
	.zero		1


	//   ....[150]....
        /*0a4c*/ 	.word	0x00007a10
        /*0a50*/ 	.word	0x00000000
        /*0a54*/ 	.word	0x00000000
        /*0a58*/ 	.short	0x010a
        /*0a5a*/ 	.byte	0xff
	.zero		1


	//   ....[151]....
        /*0a5c*/ 	.word	0x00007a70
        /*0a60*/ 	.word	0x00000000
        /*0a64*/ 	.word	0x00000000
        /*0a68*/ 	.short	0x010a
        /*0a6a*/ 	.byte	0xff
	.zero		1


	//   ....[152]....
        /*0a6c*/ 	.word	0x00007ad0
        /*0a70*/ 	.word	0x00000000
        /*0a74*/ 	.word	0x00000000
        /*0a78*/ 	.short	0x010a
        /*0a7a*/ 	.byte	0xff
	.zero		1


	//   ....[153]....
        /*0a7c*/ 	.word	0x00007b30
        /*0a80*/ 	.word	0x00000000
        /*0a84*/ 	.word	0x00000000
        /*0a88*/ 	.short	0x010a
        /*0a8a*/ 	.byte	0xff
	.zero		1


	//   ....[154]....
        /*0a8c*/ 	.word	0x00007b90
        /*0a90*/ 	.word	0x00000000
        /*0a94*/ 	.word	0x00000000
        /*0a98*/ 	.short	0x010a
        /*0a9a*/ 	.byte	0xff
	.zero		1


	//   ....[155]....
        /*0a9c*/ 	.word	0x00007be0
        /*0aa0*/ 	.word	0x00000000
        /*0aa4*/ 	.word	0x00000150
        /*0aa8*/ 	.short	0x010a
        /*0aaa*/ 	.byte	0xff
	.zero		1


	//   ....[156]....
        /*0aac*/ 	.word	0x00007c40
        /*0ab0*/ 	.word	0x00000000
        /*0ab4*/ 	.word	0x00000148
        /*0ab8*/ 	.short	0x010a
        /*0aba*/ 	.byte	0xff
	.zero		1


	//   ....[157]....
        /*0abc*/ 	.word	0x00007ca0
        /*0ac0*/ 	.word	0x00000003
        /*0ac4*/ 	.word	0x00000138
        /*0ac8*/ 	.short	0x010a
        /*0aca*/ 	.byte	0xff
	.zero		1


	//   ....[158]....
        /*0acc*/ 	.word	0x00007cf0
        /*0ad0*/ 	.word	0x00000000
        /*0ad4*/ 	.word	0x00000150
        /*0ad8*/ 	.short	0x010a
        /*0ada*/ 	.byte	0xff
	.zero		1


	//   ....[159]....
        /*0adc*/ 	.word	0x00007d50
        /*0ae0*/ 	.word	0x00000000
        /*0ae4*/ 	.word	0x00000130
        /*0ae8*/ 	.short	0x010a
        /*0aea*/ 	.byte	0xff
	.zero		1


	//   ....[160]....
        /*0aec*/ 	.word	0x00007db0
        /*0af0*/ 	.word	0x00000003
        /*0af4*/ 	.word	0x00000170
        /*0af8*/ 	.short	0x010a
        /*0afa*/ 	.byte	0xff
	.zero		1


	//----- nvinfo : EIATTR_NUM_MBARRIERS
	.align		4
.L_44:
        /*0afc*/ 	.byte	0x03, 0x38
        /*0afe*/ 	.short	0x003a


	//----- nvinfo : EIATTR_EXIT_INSTR_OFFSETS
	.align		4
        /*0b00*/ 	.byte	0x04, 0x1c
        /*0b02*/ 	.short	(.L_46 - .L_45)


	//   ....[0]....
.L_45:
        /*0b04*/ 	.word	0x00002f10


	//   ....[1]....
        /*0b08*/ 	.word	0x00003400


	//   ....[2]....
        /*0b0c*/ 	.word	0x00003460


	//   ....[3]....
        /*0b10*/ 	.word	0x00004280


	//   ....[4]....
        /*0b14*/ 	.word	0x00004e80


	//   ....[5]....
        /*0b18*/ 	.word	0x00004ec0


	//   ....[6]....
        /*0b1c*/ 	.word	0x00006fc0


	//----- nvinfo : EIATTR_MAX_THREADS
	.align		4
.L_46:
        /*0b20*/ 	.byte	0x04, 0x05
        /*0b22*/ 	.short	(.L_48 - .L_47)
.L_47:
        /*0b24*/ 	.word	0x00000100
        /*0b28*/ 	.word	0x00000001
        /*0b2c*/ 	.word	0x00000001


	//----- nvinfo : EIATTR_CRS_STACK_SIZE
	.align		4
.L_48:
        /*0b30*/ 	.byte	0x04, 0x1e
        /*0b32*/ 	.short	(.L_50 - .L_49)
.L_49:
        /*0b34*/ 	.word	0x00000000


	//----- nvinfo : EIATTR_CBANK_PARAM_SIZE
	.align		4
.L_50:
        /*0b38*/ 	.byte	0x03, 0x19
        /*0b3a*/ 	.short	0x0800


	//----- nvinfo : EIATTR_PARAM_CBANK
	.align		4
        /*0b3c*/ 	.byte	0x04, 0x0a
        /*0b3e*/ 	.short	(.L_52 - .L_51)
	.align		4
.L_51:
        /*0b40*/ 	.word	index@(.nv.constant0._ZN7cutlass13device_kernelINS_4gemm6kernel13GemmUniversalIN4cute5tupleIJiiiiEEENS1_10collective13CollectiveMmaINS1_35MainloopSm100TmaUmmaWarpSpecializedILi19ELi2ELi4ENS5_IJNS4_1CILi1EEESB_SB_EEEEENS5_IJNSA_ILi128EEENSA_ILi48EEENSA_ILi64EEEEEENS_12float_e4m3_tENS5_IJlSB_lEEESI_SJ_NS4_8TiledMMAINS4_8MMA_AtomIJNS4_10MMA_TraitsINS4_19SM100_MMA_F8F6F4_SSEJSI_SI_fSE_SF_NS4_17integral_constantINS4_4UMMA5MajorELSQ_0EEESR_NSO_INSP_7ScaleInELSS_0EEEST_EEEEEENS4_6LayoutISC_NS5_IJNSA_ILi0EEESX_SX_EEEEENS5_IJNS4_10UnderscoreES10_S10_EEEEENS4_13SM90_TMA_LOADENS4_14ComposedLayoutINS4_7SwizzleILi2ELi4ELi3EEENS4_18smem_ptr_flag_bitsILi8EEENSW_INS5_IJNSA_ILi8EEESG_EEENS5_IJSG_SB_EEEEEEEvNS4_8identityES13_S1D_vS1E_EENS_8epilogue10collective18CollectiveEpilogueINS1G_23Sm100TmaWarpSpecializedILi1ELi1ELi48ELb0ELb0EEEJSH_NS5_IJNSW_ISE_SB_EENSW_ISF_SB_EEEEESI_SJ_SI_SJ_NS1G_6fusion15FusionCallbacksIS1K_NS1O_17LinearCombinationISI_fSI_fLNS_15FloatRoundStyleE2EEESH_S1N_JEEENS4_5SM1004TMEM4LOAD26SM100_TMEM_LOAD_32dp32b16xES13_NS14_INS15_ILi0ELi4ELi3EEES18_NSW_INS5_IJS19_NSA_ILi16EEEEEENS5_IJS1Z_SB_EEEEEEENS4_39AutoVectorizingCopyWithAssumedAlignmentILi128EEENS4_14SM90_TMA_STOREES23_S25_S25_EEEvvEEEEvNT_6ParamsE)
        /*0b44*/ 	.short	0x0380
        /*0b46*/ 	.short	0x0800


	//----- nvinfo : EIATTR_SW_WAR
	.align		4
.L_52:
        /*0b48*/ 	.byte	0x04, 0x36
        /*0b4a*/ 	.short	(.L_54 - .L_53)
.L_53:
        /*0b4c*/ 	.word	0x00000008
.L_54:


//--------------------- .nv.callgraph             --------------------------
	.section	.nv.callgraph,"",@"SHT_CUDA_CALLGRAPH"
	.align	4
	.sectionentsize	8
	.align		4
        /*0000*/ 	.word	0x00000000
	.align		4
        /*0004*/ 	.word	0xffffffff
	.align		4
        /*0008*/ 	.word	index@(_ZN7cutlass13device_kernelINS_4gemm6kernel13GemmUniversalIN4cute5tupleIJiiiiEEENS1_10collective13CollectiveMmaINS1_35MainloopSm100TmaUmmaWarpSpecializedILi19ELi2ELi4ENS5_IJNS4_1CILi1EEESB_SB_EEEEENS5_IJNSA_ILi128EEENSA_ILi48EEENSA_ILi64EEEEEENS_12float_e4m3_tENS5_IJlSB_lEEESI_SJ_NS4_8TiledMMAINS4_8MMA_AtomIJNS4_10MMA_TraitsINS4_19SM100_MMA_F8F6F4_SSEJSI_SI_fSE_SF_NS4_17integral_constantINS4_4UMMA5MajorELSQ_0EEESR_NSO_INSP_7ScaleInELSS_0EEEST_EEEEEENS4_6LayoutISC_NS5_IJNSA_ILi0EEESX_SX_EEEEENS5_IJNS4_10UnderscoreES10_S10_EEEEENS4_13SM90_TMA_LOADENS4_14ComposedLayoutINS4_7SwizzleILi2ELi4ELi3EEENS4_18smem_ptr_flag_bitsILi8EEENSW_INS5_IJNSA_ILi8EEESG_EEENS5_IJSG_SB_EEEEEEEvNS4_8identityES13_S1D_vS1E_EENS_8epilogue10collective18CollectiveEpilogueINS1G_23Sm100TmaWarpSpecializedILi1ELi1ELi48ELb0ELb0EEEJSH_NS5_IJNSW_ISE_SB_EENSW_ISF_SB_EEEEESI_SJ_SI_SJ_NS1G_6fusion15FusionCallbacksIS1K_NS1O_17LinearCombinationISI_fSI_fLNS_15FloatRoundStyleE2EEESH_S1N_JEEENS4_5SM1004TMEM4LOAD26SM100_TMEM_LOAD_32dp32b16xES13_NS14_INS15_ILi0ELi4ELi3EEES18_NSW_INS5_IJS19_NSA_ILi16EEEEEENS5_IJS1Z_SB_EEEEEEENS4_39AutoVectorizingCopyWithAssumedAlignmentILi128EEENS4_14SM90_TMA_STOREES23_S25_S25_EEEvvEEEEvNT_6ParamsE)
	.align		4
        /*000c*/ 	.word	index@(__assertfail)
	.align		4
        /*0010*/ 	.word	0x00000000
	.align		4
        /*0014*/ 	.word	0xfffffffe
	.align		4
        /*0018*/ 	.word	0x00000000
	.align		4
        /*001c*/ 	.word	0xfffffffd
	.align		4
        /*0020*/ 	.word	0x00000000
	.align		4
        /*0024*/ 	.word	0xfffffffc


//--------------------- .nv.constant4             --------------------------
	.section	.nv.constant4,"a",@progbits
	.align	8
	.align		8
.nv.constant4:
        /*0000*/ 	.dword	__assertfail
	.align		8
        /*0008*/ 	.dword	__unnamed_1
	.align		8
        /*0010*/ 	.dword	_ZN40_INTERNAL_65714c6e_4_k_cu_a1e05657_192504cuda3std3__45__cpo5beginE
	.align		8
        /*0018*/ 	.dword	_ZN40_INTERNAL_65714c6e_4_k_cu_a1e05657_192504cuda3std3__45__cpo3endE
	.align		8
        /*0020*/ 	.dword	_ZN40_INTERNAL_65714c6e_4_k_cu_a1e05657_192504cuda3std3__45__cpo6cbeginE
	.align		8
        /*0028*/ 	.dword	_ZN40_INTERNAL_65714c6e_4_k_cu_a1e05657_192504cuda3std3__45__cpo4cendE
	.align		8
        /*0030*/ 	.dword	_ZN40_INTERNAL_65714c6e_4_k_cu_a1e05657_192504cuda3std3__442_GLOBAL__N__65714c6e_4_k_cu_a1e05657_192506ignoreE
	.align		8
        /*0038*/ 	.dword	_ZN40_INTERNAL_65714c6e_4_k_cu_a1e05657_192504cuda3std3__419piecewise_constructE
	.align		8
        /*0040*/ 	.dword	_ZN40_INTERNAL_65714c6e_4_k_cu_a1e05657_192504cuda3std3__48in_placeE
	.align		8
        /*0048*/ 	.dword	_ZN40_INTERNAL_65714c6e_4_k_cu_a1e05657_192504cuda3std6ranges3__45__cpo4swapE
	.align		8
        /*0050*/ 	.dword	_ZN40_INTERNAL_65714c6e_4_k_cu_a1e05657_192504cuda3std6ranges3__45__cpo9iter_moveE
	.align		8
        /*0058*/ 	.dword	_ZN40_INTERNAL_65714c6e_4_k_cu_a1e05657_192504cute7productE
	.align		8
        /*0060*/ 	.dword	_ZN40_INTERNAL_65714c6e_4_k_cu_a1e05657_192504cute1_E
	.align		8
        /*0068*/ 	.dword	$str$25
	.align		8
        /*0070*/ 	.dword	$str$26


//--------------------- .text._ZN7cutlass13device_kernelINS_4gemm6kernel13GemmUniversalIN4cute5tupleIJiiiiEEENS1_10collective13CollectiveMmaINS1_35MainloopSm100TmaUmmaWarpSpecializedILi19ELi2ELi4ENS5_IJNS4_1CILi1EEESB_SB_EEEEENS5_IJNSA_ILi128EEENSA_ILi48EEENSA_ILi64EEEEEENS_12float_e4m3_tENS5_IJlSB_lEEESI_SJ_NS4_8TiledMMAINS4_8MMA_AtomIJNS4_10MMA_TraitsINS4_19SM100_MMA_F8F6F4_SSEJSI_SI_fSE_SF_NS4_17integral_constantINS4_4UMMA5MajorELSQ_0EEESR_NSO_INSP_7ScaleInELSS_0EEEST_EEEEEENS4_6LayoutISC_NS5_IJNSA_ILi0EEESX_SX_EEEEENS5_IJNS4_10UnderscoreES10_S10_EEEEENS4_13SM90_TMA_LOADENS4_14ComposedLayoutINS4_7SwizzleILi2ELi4ELi3EEENS4_18smem_ptr_flag_bitsILi8EEENSW_INS5_IJNSA_ILi8EEESG_EEENS5_IJSG_SB_EEEEEEEvNS4_8identityES13_S1D_vS1E_EENS_8epilogue10collective18CollectiveEpilogueINS1G_23Sm100TmaWarpSpecializedILi1ELi1ELi48ELb0ELb0EEEJSH_NS5_IJNSW_ISE_SB_EENSW_ISF_SB_EEEEESI_SJ_SI_SJ_NS1G_6fusion15FusionCallbacksIS1K_NS1O_17LinearCombinationISI_fSI_fLNS_15FloatRoundStyleE2EEESH_S1N_JEEENS4_5SM1004TMEM4LOAD26SM100_TMEM_LOAD_32dp32b16xES13_NS14_INS15_ILi0ELi4ELi3EEES18_NSW_INS5_IJS19_NSA_ILi16EEEEEENS5_IJS1Z_SB_EEEEEEENS4_39AutoVectorizingCopyWithAssumedAlignmentILi128EEENS4_14SM90_TMA_STOREES23_S25_S25_EEEvvEEEEvNT_6ParamsE --------------------------
	.section	.text._ZN7cutlass13device_kernelINS_4gemm6kernel13GemmUniversalIN4cute5tupleIJiiiiEEENS1_10collective13CollectiveMmaINS1_35MainloopSm100TmaUmmaWarpSpecializedILi19ELi2ELi4ENS5_IJNS4_1CILi1EEESB_SB_EEEEENS5_IJNSA_ILi128EEENSA_ILi48EEENSA_ILi64EEEEEENS_12float_e4m3_tENS5_IJlSB_lEEESI_SJ_NS4_8TiledMMAINS4_8MMA_AtomIJNS4_10MMA_TraitsINS4_19SM100_MMA_F8F6F4_SSEJSI_SI_fSE_SF_NS4_17integral_constantINS4_4UMMA5MajorELSQ_0EEESR_NSO_INSP_7ScaleInELSS_0EEEST_EEEEEENS4_6LayoutISC_NS5_IJNSA_ILi0EEESX_SX_EEEEENS5_IJNS4_10UnderscoreES10_S10_EEEEENS4_13SM90_TMA_LOADENS4_14ComposedLayoutINS4_7SwizzleILi2ELi4ELi3EEENS4_18smem_ptr_flag_bitsILi8EEENSW_INS5_IJNSA_ILi8EEESG_EEENS5_IJSG_SB_EEEEEEEvNS4_8identityES13_S1D_vS1E_EENS_8epilogue10collective18CollectiveEpilogueINS1G_23Sm100TmaWarpSpecializedILi1ELi1ELi48ELb0ELb0EEEJSH_NS5_IJNSW_ISE_SB_EENSW_ISF_SB_EEEEESI_SJ_SI_SJ_NS1G_6fusion15FusionCallbacksIS1K_NS1O_17LinearCombinationISI_fSI_fLNS_15FloatRoundStyleE2EEESH_S1N_JEEENS4_5SM1004TMEM4LOAD26SM100_TMEM_LOAD_32dp32b16xES13_NS14_INS15_ILi0ELi4ELi3EEES18_NSW_INS5_IJS19_NSA_ILi16EEEEEENS5_IJS1Z_SB_EEEEEEENS4_39AutoVectorizingCopyWithAssumedAlignmentILi128EEENS4_14SM90_TMA_STOREES23_S25_S25_EEEvvEEEEvNT_6ParamsE,"ax",@progbits
	.align	128
.text._ZN7cutlass13device_kernelINS_4gemm6kernel13GemmUniversalIN4cute5tupleIJiiiiEEENS1_10collective13CollectiveMmaINS1_35MainloopSm100TmaUmmaWarpSpecializedILi19ELi2ELi4ENS5_IJNS4_1CILi1EEESB_SB_EEEEENS5_IJNSA_ILi128EEENSA_ILi48EEENSA_ILi64EEEEEENS_12float_e4m3_tENS5_IJlSB_lEEESI_SJ_NS4_8TiledMMAINS4_8MMA_AtomIJNS4_10MMA_TraitsINS4_19SM100_MMA_F8F6F4_SSEJSI_SI_fSE_SF_NS4_17integral_constantINS4_4UMMA5MajorELSQ_0EEESR_NSO_INSP_7ScaleInELSS_0EEEST_EEEEEENS4_6LayoutISC_NS5_IJNSA_ILi0EEESX_SX_EEEEENS5_IJNS4_10UnderscoreES10_S10_EEEEENS4_13SM90_TMA_LOADENS4_14ComposedLayoutINS4_7SwizzleILi2ELi4ELi3EEENS4_18smem_ptr_flag_bitsILi8EEENSW_INS5_IJNSA_ILi8EEESG_EEENS5_IJSG_SB_EEEEEEEvNS4_8identityES13_S1D_vS1E_EENS_8epilogue10collective18CollectiveEpilogueINS1G_23Sm100TmaWarpSpecializedILi1ELi1ELi48ELb0ELb0EEEJSH_NS5_IJNSW_ISE_SB_EENSW_ISF_SB_EEEEESI_SJ_SI_SJ_NS1G_6fusion15FusionCallbacksIS1K_NS1O_17LinearCombinationISI_fSI_fLNS_15FloatRoundStyleE2EEESH_S1N_JEEENS4_5SM1004TMEM4LOAD26SM100_TMEM_LOAD_32dp32b16xES13_NS14_INS15_ILi0ELi4ELi3EEES18_NSW_INS5_IJS19_NSA_ILi16EEEEEENS5_IJS1Z_SB_EEEEEEENS4_39AutoVectorizingCopyWithAssumedAlignmentILi128EEENS4_14SM90_TMA_STOREES23_S25_S25_EEEvvEEEEvNT_6ParamsE:
        .type           _ZN7cutlass13device_kernelINS_4gemm6kernel13GemmUniversalIN4cute5tupleIJiiiiEEENS1_10collective13CollectiveMmaINS1_35MainloopSm100TmaUmmaWarpSpecializedILi19ELi2ELi4ENS5_IJNS4_1CILi1EEESB_SB_EEEEENS5_IJNSA_ILi128EEENSA_ILi48EEENSA_ILi64EEEEEENS_12float_e4m3_tENS5_IJlSB_lEEESI_SJ_NS4_8TiledMMAINS4_8MMA_AtomIJNS4_10MMA_TraitsINS4_19SM100_MMA_F8F6F4_SSEJSI_SI_fSE_SF_NS4_17integral_constantINS4_4UMMA5MajorELSQ_0EEESR_NSO_INSP_7ScaleInELSS_0EEEST_EEEEEENS4_6LayoutISC_NS5_IJNSA_ILi0EEESX_SX_EEEEENS5_IJNS4_10UnderscoreES10_S10_EEEEENS4_13SM90_TMA_LOADENS4_14ComposedLayoutINS4_7SwizzleILi2ELi4ELi3EEENS4_18smem_ptr_flag_bitsILi8EEENSW_INS5_IJNSA_ILi8EEESG_EEENS5_IJSG_SB_EEEEEEEvNS4_8identityES13_S1D_vS1E_EENS_8epilogue10collective18CollectiveEpilogueINS1G_23Sm100TmaWarpSpecializedILi1ELi1ELi48ELb0ELb0EEEJSH_NS5_IJNSW_ISE_SB_EENSW_ISF_SB_EEEEESI_SJ_SI_SJ_NS1G_6fusion15FusionCallbacksIS1K_NS1O_17LinearCombinationISI_fSI_fLNS_15FloatRoundStyleE2EEESH_S1N_JEEENS4_5SM1004TMEM4LOAD26SM100_TMEM_LOAD_32dp32b16xES13_NS14_INS15_ILi0ELi4ELi3EEES18_NSW_INS5_IJS19_NSA_ILi16EEEEEENS5_IJS1Z_SB_EEEEEEENS4_39AutoVectorizingCopyWithAssumedAlignmentILi128EEENS4_14SM90_TMA_STOREES23_S25_S25_EEEvvEEEEvNT_6ParamsE,@function
        .size           _ZN7cutlass13device_kernelINS_4gemm6kernel13GemmUniversalIN4cute5tupleIJiiiiEEENS1_10collective13CollectiveMmaINS1_35MainloopSm100TmaUmmaWarpSpecializedILi19ELi2ELi4ENS5_IJNS4_1CILi1EEESB_SB_EEEEENS5_IJNSA_ILi128EEENSA_ILi48EEENSA_ILi64EEEEEENS_12float_e4m3_tENS5_IJlSB_lEEESI_SJ_NS4_8TiledMMAINS4_8MMA_AtomIJNS4_10MMA_TraitsINS4_19SM100_MMA_F8F6F4_SSEJSI_SI_fSE_SF_NS4_17integral_constantINS4_4UMMA5MajorELSQ_0EEESR_NSO_INSP_7ScaleInELSS_0EEEST_EEEEEENS4_6LayoutISC_NS5_IJNSA_ILi0EEESX_SX_EEEEENS5_IJNS4_10UnderscoreES10_S10_EEEEENS4_13SM90_TMA_LOADENS4_14ComposedLayoutINS4_7SwizzleILi2ELi4ELi3EEENS4_18smem_ptr_flag_bitsILi8EEENSW_INS5_IJNSA_ILi8EEESG_EEENS5_IJSG_SB_EEEEEEEvNS4_8identityES13_S1D_vS1E_EENS_8epilogue10collective18CollectiveEpilogueINS1G_23Sm100TmaWarpSpecializedILi1ELi1ELi48ELb0ELb0EEEJSH_NS5_IJNSW_ISE_SB_EENSW_ISF_SB_EEEEESI_SJ_SI_SJ_NS1G_6fusion15FusionCallbacksIS1K_NS1O_17LinearCombinationISI_fSI_fLNS_15FloatRoundStyleE2EEESH_S1N_JEEENS4_5SM1004TMEM4LOAD26SM100_TMEM_LOAD_32dp32b16xES13_NS14_INS15_ILi0ELi4ELi3EEES18_NSW_INS5_IJS19_NSA_ILi16EEEEEENS5_IJS1Z_SB_EEEEEEENS4_39AutoVectorizingCopyWithAssumedAlignmentILi128EEENS4_14SM90_TMA_STOREES23_S25_S25_EEEvvEEEEvNT_6ParamsE,(.L_x_173 - _ZN7cutlass13device_kernelINS_4gemm6kernel13GemmUniversalIN4cute5tupleIJiiiiEEENS1_10collective13CollectiveMmaINS1_35MainloopSm100TmaUmmaWarpSpecializedILi19ELi2ELi4ENS5_IJNS4_1CILi1EEESB_SB_EEEEENS5_IJNSA_ILi128EEENSA_ILi48EEENSA_ILi64EEEEEENS_12float_e4m3_tENS5_IJlSB_lEEESI_SJ_NS4_8TiledMMAINS4_8MMA_AtomIJNS4_10MMA_TraitsINS4_19SM100_MMA_F8F6F4_SSEJSI_SI_fSE_SF_NS4_17integral_constantINS4_4UMMA5MajorELSQ_0EEESR_NSO_INSP_7ScaleInELSS_0EEEST_EEEEEENS4_6LayoutISC_NS5_IJNSA_ILi0EEESX_SX_EEEEENS5_IJNS4_10UnderscoreES10_S10_EEEEENS4_13SM90_TMA_LOADENS4_14ComposedLayoutINS4_7SwizzleILi2ELi4ELi3EEENS4_18smem_ptr_flag_bitsILi8EEENSW_INS5_IJNSA_ILi8EEESG_EEENS5_IJSG_SB_EEEEEEEvNS4_8identityES13_S1D_vS1E_EENS_8epilogue10collective18CollectiveEpilogueINS1G_23Sm100TmaWarpSpecializedILi1ELi1ELi48ELb0ELb0EEEJSH_NS5_IJNSW_ISE_SB_EENSW_ISF_SB_EEEEESI_SJ_SI_SJ_NS1G_6fusion15FusionCallbacksIS1K_NS1O_17LinearCombinationISI_fSI_fLNS_15FloatRoundStyleE2EEESH_S1N_JEEENS4_5SM1004TMEM4LOAD26SM100_TMEM_LOAD_32dp32b16xES13_NS14_INS15_ILi0ELi4ELi3EEES18_NSW_INS5_IJS19_NSA_ILi16EEEEEENS5_IJS1Z_SB_EEEEEEENS4_39AutoVectorizingCopyWithAssumedAlignmentILi128EEENS4_14SM90_TMA_STOREES23_S25_S25_EEEvvEEEEvNT_6ParamsE)
        .other          _ZN7cutlass13device_kernelINS_4gemm6kernel13GemmUniversalIN4cute5tupleIJiiiiEEENS1_10collective13CollectiveMmaINS1_35MainloopSm100TmaUmmaWarpSpecializedILi19ELi2ELi4ENS5_IJNS4_1CILi1EEESB_SB_EEEEENS5_IJNSA_ILi128EEENSA_ILi48EEENSA_ILi64EEEEEENS_12float_e4m3_tENS5_IJlSB_lEEESI_SJ_NS4_8TiledMMAINS4_8MMA_AtomIJNS4_10MMA_TraitsINS4_19SM100_MMA_F8F6F4_SSEJSI_SI_fSE_SF_NS4_17integral_constantINS4_4UMMA5MajorELSQ_0EEESR_NSO_INSP_7ScaleInELSS_0EEEST_EEEEEENS4_6LayoutISC_NS5_IJNSA_ILi0EEESX_SX_EEEEENS5_IJNS4_10UnderscoreES10_S10_EEEEENS4_13SM90_TMA_LOADENS4_14ComposedLayoutINS4_7SwizzleILi2ELi4ELi3EEENS4_18smem_ptr_flag_bitsILi8EEENSW_INS5_IJNSA_ILi8EEESG_EEENS5_IJSG_SB_EEEEEEEvNS4_8identityES13_S1D_vS1E_EENS_8epilogue10collective18CollectiveEpilogueINS1G_23Sm100TmaWarpSpecializedILi1ELi1ELi48ELb0ELb0EEEJSH_NS5_IJNSW_ISE_SB_EENSW_ISF_SB_EEEEESI_SJ_SI_SJ_NS1G_6fusion15FusionCallbacksIS1K_NS1O_17LinearCombinationISI_fSI_fLNS_15FloatRoundStyleE2EEESH_S1N_JEEENS4_5SM1004TMEM4LOAD26SM100_TMEM_LOAD_32dp32b16xES13_NS14_INS15_ILi0ELi4ELi3EEES18_NSW_INS5_IJS19_NSA_ILi16EEEEEENS5_IJS1Z_SB_EEEEEEENS4_39AutoVectorizingCopyWithAssumedAlignmentILi128EEENS4_14SM90_TMA_STOREES23_S25_S25_EEEvvEEEEvNT_6ParamsE,@"STO_CUDA_ENTRY STV_DEFAULT"
_ZN7cutlass13device_kernelINS_4gemm6kernel13GemmUniversalIN4cute5tupleIJiiiiEEENS1_10collective13CollectiveMmaINS1_35MainloopSm100TmaUmmaWarpSpecializedILi19ELi2ELi4ENS5_IJNS4_1CILi1EEESB_SB_EEEEENS5_IJNSA_ILi128EEENSA_ILi48EEENSA_ILi64EEEEEENS_12float_e4m3_tENS5_IJlSB_lEEESI_SJ_NS4_8TiledMMAINS4_8MMA_AtomIJNS4_10MMA_TraitsINS4_19SM100_MMA_F8F6F4_SSEJSI_SI_fSE_SF_NS4_17integral_constantINS4_4UMMA5MajorELSQ_0EEESR_NSO_INSP_7ScaleInELSS_0EEEST_EEEEEENS4_6LayoutISC_NS5_IJNSA_ILi0EEESX_SX_EEEEENS5_IJNS4_10UnderscoreES10_S10_EEEEENS4_13SM90_TMA_LOADENS4_14ComposedLayoutINS4_7SwizzleILi2ELi4ELi3EEENS4_18smem_ptr_flag_bitsILi8EEENSW_INS5_IJNSA_ILi8EEESG_EEENS5_IJSG_SB_EEEEEEEvNS4_8identityES13_S1D_vS1E_EENS_8epilogue10collective18CollectiveEpilogueINS1G_23Sm100TmaWarpSpecializedILi1ELi1ELi48ELb0ELb0EEEJSH_NS5_IJNSW_ISE_SB_EENSW_ISF_SB_EEEEESI_SJ_SI_SJ_NS1G_6fusion15FusionCallbacksIS1K_NS1O_17LinearCombinationISI_fSI_fLNS_15FloatRoundStyleE2EEESH_S1N_JEEENS4_5SM1004TMEM4LOAD26SM100_TMEM_LOAD_32dp32b16xES13_NS14_INS15_ILi0ELi4ELi3EEES18_NSW_INS5_IJS19_NSA_ILi16EEEEEENS5_IJS1Z_SB_EEEEEEENS4_39AutoVectorizingCopyWithAssumedAlignmentILi128EEENS4_14SM90_TMA_STOREES23_S25_S25_EEEvvEEEEvNT_6ParamsE:
[----:B------:R-:W1:Y:S01]  /*0000*/  LDC R1, c[0x0][0x37c] ;  /* 0x0000df00ff017b82 */ /* 0x000e620000000800 */
[----:B------:R-:W2:Y:S01]  /*0010*/  S2R R143, SR_TID.X ;  /* 0x00000000008f7919 */ /* 0x000ea20000002100 */
[----:B------:R-:W3:Y:S01]  /*0020*/  LDCU.64 UR4, c[0x0][0x890] ;  /* 0x00011200ff0477ac */ /* 0x000ee20008000a00 */
[----:B------:R-:W-:Y:S02]  /*0030*/  PRMT R128, RZ, 0x7610, R128 ;  /* 0x00007610ff807816 */ /* 0x000fe40000000080 */
[----:B------:R-:W-:Y:S01]  /*0040*/  ELECT P5, URZ, PT ;  /* 0x0000000000ff782f */ /* 0x000fe200038a0000 */
[----:B------:R-:W4:Y:S01]  /*0050*/  LDCU.64 UR44, c[0x0][0x358] ;  /* 0x00006b00ff2c77ac */ /* 0x000f220008000a00 */
[----:B---3--:R-:W-:-:S04]  /*0060*/  UISETP.NE.U32.AND UP0, UPT, UR4, URZ, UPT ;  /* 0x000000ff0400728c */ /* 0x008fc8000bf05070 */
[----:B------:R-:W-:Y:S01]  /*0070*/  UISETP.NE.AND.EX UP0, UPT, UR5, URZ, UPT, UP0 ;  /* 0x000000ff0500728c */ /* 0x000fe2000bf05300 */
[----:B--2---:R-:W-:-:S05]  /*0080*/  SHF.R.U32.HI R133, RZ, 0x5, R143 ;  /* 0x00000005ff857819 */ /* 0x004fca000001168f */
[----:B------:R-:W2:Y:S02]  /*0090*/  SHFL.IDX PT, R0, R133, RZ, 0x1f ;  /* 0x00001fff85007589 */ /* 0x000ea400000e0000 */
[----:B--2---:R-:W-:Y:S01]  /*00a0*/  R2UR UR8, R0 ;  /* 0x00000000000872ca */ /* 0x004fe200000e0000 */
[----:B-1--4-:R-:W-:-:S14]  /*00b0*/  BRA.U UP0, `(.L_x_0) ;  /* 0x00000001002c7547 */ /* 0x012fdc000b800000 */
[----:B------:R-:W1:Y:S02]  /*00c0*/  LDCU.64 UR6, c[0x0][0x888] ;  /* 0x00011100ff0677ac */ /* 0x000e640008000a00 */
[----:B-1----:R-:W-:-:S04]  /*00d0*/  UISETP.NE.U32.AND UP0, UPT, UR6, URZ, UPT ;  /* 0x000000ff0600728c */ /* 0x002fc8000bf05070 */
[----:B------:R-:W-:-:S09]  /*00e0*/  UISETP.NE.AND.EX UP0, UPT, UR7, URZ, UPT, UP0 ;  /* 0x000000ff0700728c */ /* 0x000fd2000bf05300 */
[----:B------:R-:W-:Y:S05]  /*00f0*/  BRA.U !UP0, `(.L_x_1) ;  /* 0x0000000108147547 */ /* 0x000fea000b800000 */
[----:B------:R-:W1:Y:S02]  /*0100*/  LDC.64 R2, c[0x0][0x888] ;  /* 0x00022200ff027b82 */ /* 0x000e640000000a00 */
[----:B-1----:R-:W2:Y:S01]  /*0110*/  LDG.E R0, desc[UR44][R2.64] ;  /* 0x0000002c02007981 */ /* 0x002ea2000c1e1900 */
[----:B------:R-:W-:Y:S01]  /*0120*/  HFMA2 R128, -RZ, RZ, 0, 5.9604644775390625e-08 ;  /* 0x00000001ff807431 */ /* 0x000fe200000001ff */
[----:B--2---:R-:W-:Y:S01]  /*0130*/  R2UR UR38, R0 ;  /* 0x00000000002672ca */ /* 0x004fe200000e0000 */
[----:B------:R-:W-:Y:S05]  /*0140*/  BRA `(.L_x_0) ;  /* 0x0000000000087947 */ /* 0x000fea0003800000 */
.L_x_1:
[----:B------:R-:W-:Y:S01]  /*0150*/  HFMA2 R128, -RZ, RZ, 0, 5.9604644775390625e-08 ;  /* 0x00000001ff807431 */ /* 0x000fe200000001ff */
[----:B------:R-:W1:Y:S02]  /*0160*/  LDCU UR38, c[0x0][0x880] ;  /* 0x00011000ff2677ac */ /* 0x000e640008000800 */
.L_x_0:
[----:B------:R-:W2:Y:S02]  /*0170*/  LDCU.64 UR6, c[0x0][0x8b0] ;  /* 0x00011600ff0677ac */ /* 0x000ea40008000a00 */
[----:B--2---:R-:W-:-:S04]  /*0180*/  UISETP.NE.U32.AND UP0, UPT, UR6, URZ, UPT ;  /* 0x000000ff0600728c */ /* 0x004fc8000bf05070 */
[----:B------:R-:W-:-:S09]  /*0190*/  UISETP.NE.AND.EX UP0, UPT, UR7, URZ, UPT, UP0 ;  /* 0x000000ff0700728c */ /* 0x000fd2000bf05300 */
[----:B------:R-:W-:Y:S05]  /*01a0*/  BRA.U UP0, `(.L_x_2) ;  /* 0x0000000100207547 */ /* 0x000fea000b800000 */
[----:B------:R-:W2:Y:S02]  /*01b0*/  LDCU.64 UR6, c[0x0][0x8a8] ;  /* 0x00011500ff0677ac */ /* 0x000ea40008000a00 */
[----:B--2---:R-:W-:-:S04]  /*01c0*/  UISETP.NE.U32.AND UP0, UPT, UR6, URZ, UPT ;  /* 0x000000ff0600728c */ /* 0x004fc8000bf05070 */
[----:B------:R-:W-:-:S09]  /*01d0*/  UISETP.NE.AND.EX UP0, UPT, UR7, URZ, UPT, UP0 ;  /* 0x000000ff0700728c */ /* 0x000fd2000bf05300 */
[----:B------:R-:W-:Y:S05]  /*01e0*/  BRA.U !UP0, `(.L_x_3) ;  /* 0x00000001080c7547 */ /* 0x000fea000b800000 */
[----:B------:R-:W2:Y:S02]  /*01f0*/  LDC.64 R64, c[0x0][0x8a8] ;  /* 0x00022a00ff407b82 */ /* 0x000ea40000000a00 */
[----:B--2---:R2:W5:Y:S01]  /*0200*/  LDG.E R64, desc[UR44][R64.64] ;  /* 0x0000002c40407981 */ /* 0x004562000c1e1900 */
[----:B------:R-:W-:Y:S05]  /*0210*/  BRA `(.L_x_2) ;  /* 0x0000000000047947 */ /* 0x000fea0003800000 */
.L_x_3:
[----:B------:R-:W3:Y:S02]  /*0220*/  LDC R64, c[0x0][0x8a0] ;  /* 0x00022800ff407b82 */ /* 0x000ee40000000800 */
.L_x_2:
[----:B------:R-:W-:Y:S01]  /*0230*/  IMAD.U32 R0, RZ, RZ, UR8 ;  /* 0x00000008ff007e24 */ /* 0x000fe2000f8e00ff */
[----:B------:R-:W-:Y:S04]  /*0240*/  BSSY.RECONVERGENT B0, `(.L_x_4) ;  /* 0x000000c000007945 */ /* 0x000fe80003800200 */
[C---:B------:R-:W-:Y:S02]  /*0250*/  ISETP.NE.OR P1, PT, R0.reuse, 0x1, !P5 ;  /* 0x000000010000780c */ /* 0x040fe40006f25670 */
[----:B------:R-:W-:-:S11]  /*0260*/  ISETP.NE.OR P0, PT, R0, 0x3, !P5 ;  /* 0x000000030000780c */ /* 0x000fd60006f05670 */
[----:B------:R-:W-:Y:S05]  /*0270*/  @P1 BRA `(.L_x_5) ;  /* 0x0000000000201947 */ /* 0x000fea0003800000 */
[----:B------:R-:W4:Y:S02]  /*0280*/  LDCU.64 UR6, c[0x0][0x348] ;  /* 0x00006900ff0677ac */ /* 0x000f240008000a00 */
[----:B----4-:R-:W-:Y:S02]  /*0290*/  UIADD3 UR10, UP1, UPT, UR6, 0x80, URZ ;  /* 0x00000080060a7890 */ /* 0x010fe4000ff3e0ff */
[----:B------:R-:W-:Y:S02]  /*02a0*/  UIADD3 UR6, UP0, UPT, UR6, 0x180, URZ ;  /* 0x0000018006067890 */ /* 0x000fe4000ff1e0ff */
[----:B------:R-:W-:Y:S02]  /*02b0*/  UIADD3.X UR11, UPT, UPT, URZ, UR7, URZ, UP1, !UPT ;  /* 0x00000007ff0b7290 */ /* 0x000fe40008ffe4ff */
[----:B------:R-:W-:-:S07]  /*02c0*/  UIADD3.X UR7, UPT, UPT, URZ, UR7, URZ, UP0, !UPT ;  /* 0x00000007ff077290 */ /* 0x000fce00087fe4ff */
[----:B------:R4:W-:Y:S02]  /*02d0*/  UTMACCTL.PF [UR10] ;  /* 0x000000000a0079b9 */ /* 0x0009e40008040000 */
[----:B------:R4:W-:Y:S02]  /*02e0*/  UTMACCTL.PF [UR6] ;  /* 0x00000000060079b9 */ /* 0x0009e40008040000 */
[----:B----4-:R-:W-:Y:S01]  /*02f0*/  NOP ;  /* 0x0000000000007918 */ /* 0x010fe20000000000 */
.L_x_5:
[----:B-1----:R-:W-:Y:S05]  /*0300*/  BSYNC.RECONVERGENT B0 ;  /* 0x0000000000007941 */ /* 0x002fea0003800200 */
.L_x_4:
[----:B------:R-:W-:Y:S04]  /*0310*/  BSSY.RECONVERGENT B0, `(.L_x_6) ;  /* 0x000000a000007945 */ /* 0x000fe80003800200 */
[----:B------:R-:W-:Y:S05]  /*0320*/  @P0 BRA `(.L_x_7) ;  /* 0x0000000000200947 */ /* 0x000fea0003800000 */
[----:B------:R-:W1:Y:S02]  /*0330*/  LDCU.64 UR6, c[0x0][0x348] ;  /* 0x00006900ff0677ac */ /* 0x000e640008000a00 */
[----:B-1----:R-:W-:Y:S02]  /*0340*/  UIADD3 UR10, UP1, UPT, UR6, 0x580, URZ ;  /* 0x00000580060a7890 */ /* 0x002fe4000ff3e0ff */
[----:B------:R-:W-:Y:S02]  /*0350*/  UIADD3 UR6, UP0, UPT, UR6, 0x680, URZ ;  /* 0x0000068006067890 */ /* 0x000fe4000ff1e0ff */
[----:B------:R-:W-:Y:S02]  /*0360*/  UIADD3.X UR11, UPT, UPT, URZ, UR7, URZ, UP1, !UPT ;  /* 0x00000007ff0b7290 */ /* 0x000fe40008ffe4ff */
[----:B------:R-:W-:-:S07]  /*0370*/  UIADD3.X UR7, UPT, UPT, URZ, UR7, URZ, UP0, !UPT ;  /* 0x00000007ff077290 */ /* 0x000fce00087fe4ff */
[----:B------:R1:W-:Y:S02]  /*0380*/  UTMACCTL.PF [UR10] ;  /* 0x000000000a0079b9 */ /* 0x0003e40008040000 */
[----:B------:R1:W-:Y:S02]  /*0390*/  UTMACCTL.PF [UR6] ;  /* 0x00000000060079b9 */ /* 0x0003e40008040000 */
[----:B-1----:R-:W-:Y:S01]  /*03a0*/  NOP ;  /* 0x0000000000007918 */ /* 0x002fe20000000000 */
.L_x_7:
[----:B------:R-:W-:Y:S05]  /*03b0*/  BSYNC.RECONVERGENT B0 ;  /* 0x0000000000007941 */ /* 0x000fea0003800200 */
.L_x_6:
[----:B------:R-:W1:Y:S01]  /*03c0*/  LDCU.64 UR6, c[0x0][0x888] ;  /* 0x00011100ff0677ac */ /* 0x000e620008000a00 */
[----:B------:R-:W-:Y:S02]  /*03d0*/  UISETP.EQ.U32.AND UP1, UPT, UR4, URZ, UPT ;  /* 0x000000ff0400728c */ /* 0x000fe4000bf22070 */
[----:B------:R-:W-:Y:S02]  /*03e0*/  UPLOP3.LUT UP2, UPT, UPT, UPT, UPT, 0x80, 0x8 ;  /* 0x000000000008789c */ /* 0x000fe40003f4f070 */
[----:B-1----:R-:W-:-:S04]  /*03f0*/  UISETP.NE.U32.AND UP0, UPT, UR6, URZ, UPT ;  /* 0x000000ff0600728c */ /* 0x002fc8000bf05070 */
[----:B------:R-:W-:-:S04]  /*0400*/  UISETP.NE.AND.EX UP0, UPT, UR7, URZ, UPT, UP0 ;  /* 0x000000ff0700728c */ /* 0x000fc8000bf05300 */
[----:B------:R-:W-:-:S04]  /*0410*/  UISETP.EQ.OR.EX UP3, UPT, UR5, URZ, !UP0, UP1 ;  /* 0x000000ff0500728c */ /* 0x000fc8000c762710 */
[----:B------:R-:W-:-:S05]  /*0420*/  UP2UR UR47, UPR, URZ, 0x8 ;  /* 0x00000008ff2f7883 */ /* 0x000fca0008000000 */
[----:B------:R-:W-:Y:S07]  /*0430*/  BRA.U !UP3, `(.L_x_8) ;  /* 0x000000010b207547 */ /* 0x000fee000b800000 */
[----:B------:R-:W-:Y:S01]  /*0440*/  UISETP.NE.U32.AND UP2, UPT, UR4, URZ, UPT ;  /* 0x000000ff0400728c */ /* 0x000fe2000bf45070 */
[----:B------:R-:W-:Y:S01]  /*0450*/  FSETP.NEU.AND P0, PT, RZ, UR38, PT ;  /* 0x00000026ff007c0b */ /* 0x000fe2000bf0d000 */
[----:B------:R-:W-:Y:S02]  /*0460*/  USEL UR4, URZ, 0xffffffff, UP0 ;  /* 0xffffffffff047887 */ /* 0x000fe40008000000 */
[----:B------:R-:W-:-:S10]  /*0470*/  UISETP.NE.AND.EX UP2, UPT, UR5, URZ, UPT, UP2 ;  /* 0x000000ff0500728c */ /* 0x000fd4000bf45320 */
[----:B------:R-:W-:Y:S01]  /*0480*/  VOTEU.ANY UP1, P0 ;  /* 0x0000000000ff7886 */ /* 0x000fe20000020100 */
[----:B------:R-:W-:-:S04]  /*0490*/  @!UP2 USEL UR4, URZ, 0xffffffff, UP1 ;  /* 0xffffffffff04a887 */ /* 0x000fc80008800000 */
[----:B------:R-:W-:-:S04]  /*04a0*/  ULOP3.LUT UR4, UR4, 0x1, URZ, 0xc0, !UPT ;  /* 0x0000000104047892 */ /* 0x000fc8000f8ec0ff */
[----:B------:R-:W-:-:S11]  /*04b0*/  UISETP.NE.U32.AND UP2, UPT, UR4, 0x1, UPT ;  /* 0x000000010400788c */ /* 0x000fd6000bf45070 */
.L_x_8:
[----:B------:R-:W1:Y:S01]  /*04c0*/  SHFL.IDX PT, R2, R133, RZ, 0x1f ;  /* 0x00001fff85027589 */ /* 0x000e6200000e0000 */
[----:B------:R-:W-:-:S04]  /*04d0*/  UISETP.NE.AND UP1, UPT, UR8, 0x2, UPT ;  /* 0x000000020800788c */ /* 0x000fc8000bf25270 */
[----:B------:R-:W-:Y:S01]  /*04e0*/  USEL UR6, URZ, 0x1, UP1 ;  /* 0x00000001ff067887 */ /* 0x000fe20008800000 */
[----:B-1----:R-:W-:-:S13]  /*04f0*/  ISETP.NE.AND P0, PT, R2, RZ, PT ;  /* 0x000000ff0200720c */ /* 0x002fda0003f05270 */
[----:B------:R-:W-:Y:S05]  /*0500*/  @P0 BRA `(.L_x_9) ;  /* 0x0000000000cc0947 */ /* 0x000fea0003800000 */
[----:B------:R-:W-:Y:S01]  /*0510*/  ELECT P0, URZ, PT ;  /* 0x0000000000ff782f */ /* 0x000fe20003800000 */
[----:B------:R-:W-:-:S12]  /*0520*/  BSSY.RECONVERGENT B0, `(.L_x_9) ;  /* 0x0000031000007945 */ /* 0x000fd80003800200 */
[----:B------:R-:W-:Y:S05]  /*0530*/  @!P0 BRA `(.L_x_10) ;  /* 0x0000000000bc8947 */ /* 0x000fea0003800000 */
[----:B------:R-:W1:Y:S01]  /*0540*/  S2UR UR5, SR_CgaCtaId ;  /* 0x00000000000579c3 */ /* 0x000e620000008800 */
[----:B------:R-:W-:Y:S01]  /*0550*/  UMOV UR7, 0x400 ;  /* 0x0000040000077882 */ /* 0x000fe20000000000 */
[----:B------:R-:W-:Y:S02]  /*0560*/  UMOV UR4, 0x1 ;  /* 0x0000000100047882 */ /* 0x000fe40000000000 */
[----:B------:R-:W-:-:S04]  /*0570*/  UIADD3 UR10, UPT, UPT, -UR4, 0x100000, URZ ;  /* 0x00100000040a7890 */ /* 0x000fc8000fffe1ff */
[----:B------:R-:W-:Y:S02]  /*0580*/  USHF.L.U32 UR11, UR10, 0xb, URZ ;  /* 0x0000000b0a0b7899 */ /* 0x000fe400080006ff */
[----:B------:R-:W-:Y:S02]  /*0590*/  USHF.L.U32 UR10, UR10, 0x1, URZ ;  /* 0x000000010a0a7899 */ /* 0x000fe400080006ff */
[----:B-1----:R-:W-:Y:S01]  /*05a0*/  ULEA UR5, UR5, UR7, 0x18 ;  /* 0x0000000705057291 */ /* 0x002fe2000f8ec0ff */
[----:B------:R-:W1:Y:S11]  /*05b0*/  FENCE.VIEW.ASYNC.S ;  /* 0x00000000000073c6 */ /* 0x000e760000000000 */
[----:B-1----:R1:W4:Y:S01]  /*05c0*/  SYNCS.EXCH.64 URZ, [UR5], UR10 ;  /* 0x0000000a05ff75b2 */ /* 0x0023220008000100 */
[----:B------:R1:W1:Y:S01]  /*05d0*/  SYNCS.EXCH.64 URZ, [UR5+0x98], UR10 ;  /* 0x0000980a05ff75b2 */ /* 0x0002620008000100 */
        /* <DEDUP_REMOVED lines=36> */
[----:B----4-:R-:W-:Y:S01]  /*0820*/  NOP ;  /* 0x0000000000007918 */ /* 0x010fe20000000000 */
.L_x_10:
[----:B-1----:R-:W-:Y:S05]  /*0830*/  BSYNC.RECONVERGENT B0 ;  /* 0x0000000000007941 */ /* 0x002fea0003800200 */
.L_x_9:
[----:B------:R-:W1:Y:S01]  /*0840*/  SHFL.IDX PT, R2, R133, RZ, 0x1f ;  /* 0x00001fff85027589 */ /* 0x000e6200000e0000 */
[----:B------:R-:W-:Y:S01]  /*0850*/  NOP ;  /* 0x0000000000007918 */ /* 0x000fe20000000000 */
[----:B-1----:R-:W-:-:S13]  /*0860*/  ISETP.NE.AND P0, PT, R2, 0x1, PT ;  /* 0x000000010200780c */ /* 0x002fda0003f05270 */
[----:B------:R-:W-:Y:S05]  /*0870*/  @P0 BRA `(.L_x_11) ;  /* 0x0000000000400947 */ /* 0x000fea0003800000 */
[----:B------:R-:W1:Y:S01]  /*0880*/  S2UR UR7, SR_CgaCtaId ;  /* 0x00000000000779c3 */ /* 0x000e620000008800 */
[----:B------:R-:W-:Y:S01]  /*0890*/  UMOV UR9, 0x400 ;  /* 0x0000040000097882 */ /* 0x000fe20000000000 */
[----:B------:R-:W-:Y:S01]  /*08a0*/  UMOV UR5, 0x20 ;  /* 0x0000002000057882 */ /* 0x000fe20000000000 */
[----:B------:R-:W-:Y:S01]  /*08b0*/  UMOV UR4, 0x80 ;  /* 0x0000008000047882 */ /* 0x000fe20000000000 */
[----:B------:R-:W-:-:S04]  /*08c0*/  UIADD3 UR10, UPT, UPT, -UR5, 0x100000, URZ ;  /* 0x00100000050a7890 */ /* 0x000fc8000fffe1ff */
[----:B------:R-:W-:Y:S02]  /*08d0*/  USHF.L.U32 UR11, UR10, 0xb, URZ ;  /* 0x0000000b0a0b7899 */ /* 0x000fe400080006ff */
[----:B------:R-:W-:Y:S02]  /*08e0*/  USHF.L.U32 UR10, UR10, 0x1, URZ ;  /* 0x000000010a0a7899 */ /* 0x000fe400080006ff */
[----:B------:R-:W-:-:S04]  /*08f0*/  UIADD3 UR4, UPT, UPT, -UR4, 0x100000, URZ ;  /* 0x0010000004047890 */ /* 0x000fc8000fffe1ff */
[----:B------:R-:W-:Y:S02]  /*0900*/  USHF.L.U32 UR5, UR4, 0xb, URZ ;  /* 0x0000000b04057899 */ /* 0x000fe400080006ff */
[----:B------:R-:W-:Y:S01]  /*0910*/  USHF.L.U32 UR4, UR4, 0x1, URZ ;  /* 0x0000000104047899 */ /* 0x000fe200080006ff */
[----:B------:R-:W-:Y:S01]  /*0920*/  ELECT P0, URZ, PT ;  /* 0x0000000000ff782f */ /* 0x000fe20003800000 */
[----:B-1----:R-:W-:Y:S01]  /*0930*/  ULEA UR7, UR7, UR9, 0x18 ;  /* 0x0000000907077291 */ /* 0x002fe2000f8ec0ff */
[----:B------:R-:W1:Y:S11]  /*0940*/  FENCE.VIEW.ASYNC.S ;  /* 0x00000000000073c6 */ /* 0x000e760000000000 */
[----:B-1----:R1:W4:Y:S01]  /*0950*/  SYNCS.EXCH.64 URZ, [UR7+0x130], UR10 ;  /* 0x0001300a07ff75b2 */ /* 0x0023220008000100 */
[----:B------:R1:W1:Y:S01]  /*0960*/  SYNCS.EXCH.64 URZ, [UR7+0x138], UR4 ;  /* 0x0001380407ff75b2 */ /* 0x0002620008000100 */
[----:B------:R-:W-:Y:S01]  /*0970*/  NOP ;  /* 0x0000000000007918 */ /* 0x000fe20000000000 */
.L_x_11:
[----:B------:R-:W2:Y:S01]  /*0980*/  SHFL.IDX PT, R2, R133, RZ, 0x1f ;  /* 0x00001fff85027589 */ /* 0x000ea200000e0000 */
[----:B------:R-:W-:Y:S01]  /*0990*/  NOP ;  /* 0x0000000000007918 */ /* 0x000fe20000000000 */
[----:B--2---:R-:W-:-:S13]  /*09a0*/  ISETP.NE.AND P0, PT, R2, 0x3, PT ;  /* 0x000000030200780c */ /* 0x004fda0003f05270 */
[----:B------:R-:W-:Y:S05]  /*09b0*/  @P0 BRA `(.L_x_12) ;  /* 0x0000000000300947 */ /* 0x000fea0003800000 */
[----:B-1----:R-:W1:Y:S01]  /*09c0*/  S2UR UR5, SR_CgaCtaId ;  /* 0x00000000000579c3 */ /* 0x002e620000008800 */
[----:B------:R-:W-:Y:S01]  /*09d0*/  UMOV UR7, 0x400 ;  /* 0x0000040000077882 */ /* 0x000fe20000000000 */
[----:B------:R-:W-:Y:S01]  /*09e0*/  UMOV UR4, 0x20 ;  /* 0x0000002000047882 */ /* 0x000fe20000000000 */
[----:B------:R-:W-:Y:S01]  /*09f0*/  ELECT P0, URZ, PT ;  /* 0x0000000000ff782f */ /* 0x000fe20003800000 */
[----:B------:R-:W-:-:S04]  /*0a00*/  UIADD3 UR10, UPT, UPT, -UR4, 0x100000, URZ ;  /* 0x00100000040a7890 */ /* 0x000fc8000fffe1ff */
[----:B------:R-:W-:Y:S02]  /*0a10*/  USHF.L.U32 UR11, UR10, 0xb, URZ ;  /* 0x0000000b0a0b7899 */ /* 0x000fe400080006ff */
[----:B------:R-:W-:Y:S02]  /*0a20*/  USHF.L.U32 UR10, UR10, 0x1, URZ ;  /* 0x000000010a0a7899 */ /* 0x000fe400080006ff */
[----:B-1----:R-:W-:Y:S01]  /*0a30*/  ULEA UR5, UR5, UR7, 0x18 ;  /* 0x0000000705057291 */ /* 0x002fe2000f8ec0ff */
[----:B------:R-:W1:Y:S11]  /*0a40*/  FENCE.VIEW.ASYNC.S ;  /* 0x00000000000073c6 */ /* 0x000e760000000000 */
[----:B-1----:R2:W1:Y:S01]  /*0a50*/  SYNCS.EXCH.64 URZ, [UR5+0x140], UR10 ;  /* 0x0001400a05ff75b2 */ /* 0x0024620008000100 */
[----:B------:R2:W1:Y:S02]  /*0a60*/  SYNCS.EXCH.64 URZ, [UR5+0x148], UR10 ;  /* 0x0001480a05ff75b2 */ /* 0x0004640008000100 */
[----:B--2---:R-:W-:Y:S01]  /*0a70*/  NOP ;  /* 0x0000000000007918 */ /* 0x004fe20000000000 */
.L_x_12:
[----:B------:R-:W2:Y:S01]  /*0a80*/  SHFL.IDX PT, R2, R133, RZ, 0x1f ;  /* 0x00001fff85027589 */ /* 0x000ea200000e0000 */
[----:B------:R-:W-:Y:S01]  /*0a90*/  NOP ;  /* 0x0000000000007918 */ /* 0x000fe20000000000 */
[----:B--2---:R-:W-:-:S13]  /*0aa0*/  ISETP.NE.AND P0, PT, R2, 0x4, PT ;  /* 0x000000040200780c */ /* 0x004fda0003f05270 */
[----:B------:R-:W-:Y:S05]  /*0ab0*/  @P0 BRA `(.L_x_13) ;  /* 0x00000000004c0947 */ /* 0x000fea0003800000 */
[----:B-1----:R-:W1:Y:S01]  /*0ac0*/  S2UR UR5, SR_CgaCtaId ;  /* 0x00000000000579c3 */ /* 0x002e620000008800 */
[----:B------:R-:W-:Y:S01]  /*0ad0*/  UMOV UR9, 0x100 ;  /* 0x0000010000097882 */ /* 0x000fe20000000000 */
[----:B------:R-:W-:Y:S01]  /*0ae0*/  UMOV UR7, 0x400 ;  /* 0x0000040000077882 */ /* 0x000fe20000000000 */
[----:B------:R-:W-:Y:S01]  /*0af0*/  USEL UR9, UR9, 0xe0, UP2 ;  /* 0x000000e009097887 */ /* 0x000fe20009000000 */
[----:B------:R-:W-:Y:S01]  /*0b00*/  UMOV UR4, 0x1 ;  /* 0x0000000100047882 */ /* 0x000fe20000000000 */
[----:B------:R-:W-:Y:S01]  /*0b10*/  ELECT P0, URZ, PT ;  /* 0x0000000000ff782f */ /* 0x000fe20003800000 */
[----:B------:R-:W-:-:S04]  /*0b20*/  UIADD3 UR10, UPT, UPT, -UR4, 0x100000, URZ ;  /* 0x00100000040a7890 */ /* 0x000fc8000fffe1ff */
[----:B------:R-:W-:Y:S02]  /*0b30*/  USHF.L.U32 UR11, UR10, 0xb, URZ ;  /* 0x0000000b0a0b7899 */ /* 0x000fe400080006ff */
[----:B------:R-:W-:Y:S02]  /*0b40*/  USHF.L.U32 UR10, UR10, 0x1, URZ ;  /* 0x000000010a0a7899 */ /* 0x000fe400080006ff */
[----:B------:R-:W-:-:S04]  /*0b50*/  UIADD3 UR12, UPT, UPT, -UR9, 0x100000, URZ ;  /* 0x00100000090c7890 */ /* 0x000fc8000fffe1ff */
[----:B------:R-:W-:Y:S02]  /*0b60*/  USHF.L.U32 UR13, UR12, 0xb, URZ ;  /* 0x0000000b0c0d7899 */ /* 0x000fe400080006ff */
[----:B------:R-:W-:Y:S02]  /*0b70*/  USHF.L.U32 UR12, UR12, 0x1, URZ ;  /* 0x000000010c0c7899 */ /* 0x000fe400080006ff */
[----:B-1----:R-:W-:Y:S01]  /*0b80*/  ULEA UR5, UR5, UR7, 0x18 ;  /* 0x0000000705057291 */ /* 0x002fe2000f8ec0ff */
[----:B------:R-:W1:Y:S11]  /*0b90*/  FENCE.VIEW.ASYNC.S ;  /* 0x00000000000073c6 */ /* 0x000e760000000000 */
[----:B-1----:R2:W1:Y:S01]  /*0ba0*/  SYNCS.EXCH.64 URZ, [UR5+0x150], UR10 ;  /* 0x0001500a05ff75b2 */ /* 0x0024620008000100 */
[----:B------:R2:W1:Y:S01]  /*0bb0*/  SYNCS.EXCH.64 URZ, [UR5+0x160], UR12 ;  /* 0x0001600c05ff75b2 */ /* 0x0004620008000100 */
[----:B------:R2:W1:Y:S01]  /*0bc0*/  SYNCS.EXCH.64 URZ, [UR5+0x158], UR10 ;  /* 0x0001580a05ff75b2 */ /* 0x0004620008000100 */
[----:B------:R2:W1:Y:S02]  /*0bd0*/  SYNCS.EXCH.64 URZ, [UR5+0x168], UR12 ;  /* 0x0001680c05ff75b2 */ /* 0x0004640008000100 */
[----:B--2---:R-:W-:Y:S01]  /*0be0*/  NOP ;  /* 0x0000000000007918 */ /* 0x004fe20000000000 */
.L_x_13:
[----:B------:R-:W2:Y:S01]  /*0bf0*/  SHFL.IDX PT, R2, R133, RZ, 0x1f ;  /* 0x00001fff85027589 */ /* 0x000ea200000e0000 */
[----:B------:R-:W-:Y:S01]  /*0c00*/  NOP ;  /* 0x0000000000007918 */ /* 0x000fe20000000000 */
[----:B--2---:R-:W-:-:S13]  /*0c10*/  ISETP.NE.AND P0, PT, R2, 0x5, PT ;  /* 0x000000050200780c */ /* 0x004fda0003f05270 */
[----:B------:R-:W-:Y:S05]  /*0c20*/  @P0 BRA `(.L_x_14) ;  /* 0x0000000000580947 */ /* 0x000fea0003800000 */
[----:B-1----:R-:W1:Y:S01]  /*0c30*/  S2UR UR7, SR_CgaCtaId ;  /* 0x00000000000779c3 */ /* 0x002e620000008800 */
        /* <DEDUP_REMOVED lines=12> */
[----:B-1----:R2:W1:Y:S01]  /*0d00*/  SYNCS.EXCH.64 URZ, [UR7+0x170], UR10 ;  /* 0x0001700a07ff75b2 */ /* 0x0024620008000100 */
[----:B------:R2:W1:Y:S01]  /*0d10*/  SYNCS.EXCH.64 URZ, [UR7+0x190], UR4 ;  /* 0x0001900407ff75b2 */ /* 0x0004620008000100 */
[----:B------:R2:W1:Y:S01]  /*0d20*/  SYNCS.EXCH.64 URZ, [UR7+0x178], UR10 ;  /* 0x0001780a07ff75b2 */ /* 0x0004620008000100 */
[----:B------:R2:W1:Y:S01]  /*0d30*/  SYNCS.EXCH.64 URZ, [UR7+0x198], UR4 ;  /* 0x0001980407ff75b2 */ /* 0x0004620008000100 */
[----:B------:R2:W1:Y:S01]  /*0d40*/  SYNCS.EXCH.64 URZ, [UR7+0x180], UR10 ;  /* 0x0001800a07ff75b2 */ /* 0x0004620008000100 */
[----:B------:R2:W1:Y:S01]  /*0d50*/  SYNCS.EXCH.64 URZ, [UR7+0x1a0], UR4 ;  /* 0x0001a00407ff75b2 */ /* 0x0004620008000100 */
[----:B------:R2:W1:Y:S01]  /*0d60*/  SYNCS.EXCH.64 URZ, [UR7+0x188], UR10 ;  /* 0x0001880a07ff75b2 */ /* 0x0004620008000100 */
[----:B------:R2:W1:Y:S02]  /*0d70*/  SYNCS.EXCH.64 URZ, [UR7+0x1a8], UR4 ;  /* 0x0001a80407ff75b2 */ /* 0x0004640008000100 */
[----:B--2---:R-:W-:Y:S01]  /*0d80*/  NOP ;  /* 0x0000000000007918 */ /* 0x004fe20000000000 */
.L_x_14:
        /* <DEDUP_REMOVED lines=18> */
.L_x_15:
[----:B-1----:R-:W1:Y:S01]  /*0eb0*/  S2UR UR5, SR_CTAID.X ;  /* 0x00000000000579c3 */ /* 0x002e620000002500 */
[----:B------:R-:W-:-:S05]  /*0ec0*/  CS2R.32 R129, SR_CgaSize ;  /* 0x0000000000817805 */ /* 0x000fca0000008a00 */
[----:B------:R-:W-:-:S05]  /*0ed0*/  IMAD R129, R129, -0xa0, RZ ;  /* 0xffffff6081817824 */ /* 0x000fca00078e02ff */
[----:B------:R-:W-:-:S14]  /*0ee0*/  R2UR UR9, R129 ;  /* 0x00000000810972ca */ /* 0x000fdc00000e0000 */
[----:B------:R-:W2:Y:S01]  /*0ef0*/  LDCU UR9, c[0x0][UR9+0x2b0] ;  /* 0x00005600090977ac */ /* 0x000ea20008000800 */
[----:B------:R-:W-:Y:S01]  /*0f00*/  NOP ;  /* 0x0000000000007918 */ /* 0x000fe20000000000 */
[----:B------:R-:W-:-:S05]  /*0f10*/  CS2R.32 R129, SR_CgaSize ;  /* 0x0000000000817805 */ /* 0x000fca0000008a00 */
[----:B------:R-:W-:-:S05]  /*0f20*/  IMAD R129, R129, -0xa0, RZ ;  /* 0xffffff6081817824 */ /* 0x000fca00078e02ff */
[----:B------:R-:W-:-:S14]  /*0f30*/  R2UR UR7, R129 ;  /* 0x00000000810772ca */ /* 0x000fdc00000e0000 */
[----:B------:R-:W3:Y:S01]  /*0f40*/  LDCU UR7, c[0x0][UR7+0x2b4] ;  /* 0x00005680070777ac */ /* 0x000ee20008000800 */
[----:B------:R-:W4:Y:S08]  /*0f50*/  S2UR UR4, SR_CTAID.Y ;  /* 0x00000000000479c3 */ /* 0x000f300000002600 */
[----:B------:R-:W3:Y:S01]  /*0f60*/  LDC R9, c[0x0][0xb24] ;  /* 0x0002c900ff097b82 */ /* 0x000ee20000000800 */
[----:B-1----:R-:W-:-:S02]  /*0f70*/  I2FP.F32.U32 R5, UR5 ;  /* 0x0000000500057c45 */ /* 0x002fc40008201000 */
[----:B------:R-:W-:-:S05]  /*0f80*/  CS2R.32 R3, SR_CgaSize ;  /* 0x0000000000037805 */ /* 0x000fca0000008a00 */
[----:B------:R-:W-:-:S06]  /*0f90*/  IMAD R3, R3, -0xa0, RZ ;  /* 0xffffff6003037824 */ /* 0x000fcc00078e02ff */
[----:B------:R-:W1:Y:S01]  /*0fa0*/  LDC R3, c[0x0][R3+0x2a0] ;  /* 0x0000a80003037b82 */ /* 0x000e620000000800 */
[----:B------:R-:W-:Y:S01]  /*0fb0*/  MOV R129, UR5 ;  /* 0x0000000500817c02 */ /* 0x000fe20008000f00 */
[----:B--2---:R-:W-:Y:S01]  /*0fc0*/  FMUL R5, R5, UR9 ;  /* 0x0000000905057c20 */ /* 0x004fe20008400000 */
[----:B----4-:R-:W-:Y:S02]  /*0fd0*/  I2FP.F32.U32 R4, UR4 ;  /* 0x0000000400047c45 */ /* 0x010fe40008201000 */
[----:B------:R-:W-:-:S05]  /*0fe0*/  CS2R.32 R2, SR_CgaSize ;  /* 0x0000000000027805 */ /* 0x000fca0000008a00 */
[----:B------:R-:W-:-:S06]  /*0ff0*/  IMAD R2, R2, -0xa0, RZ ;  /* 0xffffff6002027824 */ /* 0x000fcc00078e02ff */
[----:B------:R-:W2:Y:S01]  /*1000*/  LDC R2, c[0x0][R2+0x2a4] ;  /* 0x0000a90002027b82 */ /* 0x000ea20000000800 */
[----:B------:R-:W4:Y:S01]  /*1010*/  F2I.U32.TRUNC.NTZ R122, R5 ;  /* 0x00000005007a7305 */ /* 0x000f22000020f000 */
[----:B------:R-:W-:Y:S01]  /*1020*/  MOV R123, UR4 ;  /* 0x00000004007b7c02 */ /* 0x000fe20008000f00 */
[----:B---3--:R-:W-:-:S05]  /*1030*/  FMUL R4, R4, UR7 ;  /* 0x0000000704047c20 */ /* 0x008fca0008400000 */
[----:B------:R-:W-:Y:S01]  /*1040*/  BAR.SYNC.DEFER_BLOCKING 0x0 ;  /* 0x0000000000007b1d */ /* 0x000fe20000010000 */
[----:B------:R-:W-:-:S05]  /*1050*/  ISETP.GE.AND P0, PT, R9, 0x1, PT ;  /* 0x000000010900780c */ /* 0x000fca0003f06270 */
[----:B------:R-:W3:Y:S02]  /*1060*/  F2I.U32.TRUNC.NTZ R115, R4 ;  /* 0x0000000400737305 */ /* 0x000ee4000020f000 */
[----:B------:R-:W2:Y:S01]  /*1070*/  S2UR UR36, SR_CTAID.Z ;  /* 0x00000000002479c3 */ /* 0x000ea20000002700 */
[----:B----4-:R-:W-:-:S05]  /*1080*/  IADD3 R122, PT, PT, -R122, RZ, RZ ;  /* 0x000000ff7a7a7210 */ /* 0x010fca0007ffe1ff */
[----:B-1----:R-:W-:Y:S01]  /*1090*/  IMAD R122, R3, R122, UR5 ;  /* 0x00000005037a7e24 */ /* 0x002fe2000f8e027a */
[----:B---3--:R-:W-:-:S05]  /*10a0*/  IADD3 R115, PT, PT, -R115, RZ, RZ ;  /* 0x000000ff73737210 */ /* 0x008fca0007ffe1ff */
[----:B--2---:R-:W-:Y:S01]  /*10b0*/  IMAD R115, R2, R115, UR4 ;  /* 0x0000000402737e24 */ /* 0x004fe2000f8e0273 */
[----:B------:R-:W-:Y:S06]  /*10c0*/  @!P0 BRA `(.L_x_16) ;  /* 0x0000000000b88947 */ /* 0x000fec0003800000 */
[----:B------:R-:W1:Y:S01]  /*10d0*/  LDC.64 R4, c[0x0][0xb18] ;  /* 0x0002c600ff047b82 */ /* 0x000e620000000a00 */
[----:B------:R-:W-:-:S07]  /*10e0*/  ISETP.NE.AND P0, PT, R9, 0x1, PT ;  /* 0x000000010900780c */ /* 0x000fce0003f05270 */
[----:B------:R-:W2:Y:S08]  /*10f0*/  LDC R10, c[0x0][0xb0c] ;  /* 0x0002c300ff0a7b82 */ /* 0x000eb00000000800 */
[----:B------:R-:W3:Y:S08]  /*1100*/  LDC R11, c[0x0][0x370] ;  /* 0x0000dc00ff0b7b82 */ /* 0x000ef00000000800 */
[----:B------:R-:W4:Y:S01]  /*1110*/  LDC R12, c[0x0][0x374] ;  /* 0x0000dd00ff0c7b82 */ /* 0x000f220000000800 */
[----:B-1----:R-:W-:-:S07]  /*1120*/  ISETP.NE.AND P1, PT, R4, 0x1, PT ;  /* 0x000000010400780c */ /* 0x002fce0003f25270 */
[----:B------:R-:W3:Y:S01]  /*1130*/  LDC.64 R6, c[0x0][0xb10] ;  /* 0x0002c400ff067b82 */ /* 0x000ee20000000a00 */
[----:B--2---:R-:W-:-:S07]  /*1140*/  ISETP.NE.AND P2, PT, R10, 0x1, PT ;  /* 0x000000010a00780c */ /* 0x004fce0003f45270 */
[----:B------:R-:W1:Y:S08]  /*1150*/  LDC R8, c[0x0][0xb20] ;  /* 0x0002c800ff087b82 */ /* 0x000e700000000800 */
[----:B------:R-:W2:Y:S01]  /*1160*/  LDC.64 R2, c[0x0][0xb28] ;  /* 0x0002ca00ff027b82 */ /* 0x000ea20000000a00 */
[----:B----4-:R-:W-:-:S04]  /*1170*/  IMAD.HI.U32 R13, R12, R5, RZ ;  /* 0x000000050c0d7227 */ /* 0x010fc800078e00ff */
[----:B------:R-:W-:-:S04]  /*1180*/  IMAD.HI.U32 R5, R123, R5, RZ ;  /* 0x000000057b057227 */ /* 0x000fc800078e00ff */
[----:B---3--:R-:W-:-:S04]  /*1190*/  IMAD.HI.U32 R14, R11, R6, RZ ;  /* 0x000000060b0e7227 */ /* 0x008fc800078e00ff */
[----:B------:R-:W-:Y:S01]  /*11a0*/  IMAD.HI.U32 R16, R129, R6, RZ ;  /* 0x0000000681107227 */ /* 0x000fe200078e00ff */
[-C--:B------:R-:W-:Y:S02]  /*11b0*/  @P2 SHF.R.U32.HI R11, RZ, R7.reuse, R14 ;  /* 0x00000007ff0b2219 */ /* 0x080fe4000001160e */
[-C--:B-1----:R-:W-:Y:S02]  /*11c0*/  @P1 SHF.R.U32.HI R12, RZ, R8.reuse, R13 ;  /* 0x00000008ff0c1219 */ /* 0x082fe4000001160d */
[----:B------:R-:W-:Y:S02]  /*11d0*/  SHF.R.U32.HI R8, RZ, R8, R5 ;  /* 0x00000008ff087219 */ /* 0x000fe40000011605 */
[----:B------:R-:W-:Y:S02]  /*11e0*/  SHF.R.U32.HI R16, RZ, R7, R16 ;  /* 0x00000007ff107219 */ /* 0x000fe40000011610 */
[----:B------:R-:W-:Y:S01]  /*11f0*/  SEL R5, R123, R8, !P1 ;  /* 0x000000087b057207 */ /* 0x000fe20004800000 */
[----:B--2---:R-:W-:Y:S01]  /*1200*/  IMAD.HI.U32 R14, R12, R2, RZ ;  /* 0x000000020c0e7227 */ /* 0x004fe200078e00ff */
[----:B------:R-:W-:-:S03]  /*1210*/  SEL R7, R129, R16, !P2 ;  /* 0x0000001081077207 */ /* 0x000fc60005000000 */
[----:B------:R-:W-:Y:S01]  /*1220*/  IMAD.HI.U32 R6, R11, R2, RZ ;  /* 0x000000020b067227 */ /* 0x000fe200078e00ff */
[----:B------:R-:W-:-:S04]  /*1230*/  @P0 SHF.R.U32.HI R12, RZ, R3, R14 ;  /* 0x00000003ff0c0219 */ /* 0x000fc8000001160e */
[----:B------:R-:W-:Y:S01]  /*1240*/  @P0 SHF.R.U32.HI R11, RZ, R3, R6 ;  /* 0x00000003ff0b0219 */ /* 0x000fe20000011606 */
[----:B------:R-:W-:-:S04]  /*1250*/  IMAD R12, R12, R9, RZ ;  /* 0x000000090c0c7224 */ /* 0x000fc800078e02ff */
[----:B------:R-:W-:Y:S01]  /*1260*/  IMAD R6, R11, R9, RZ ;  /* 0x000000090b067224 */ /* 0x000fe200078e02ff */
[----:B------:R-:W-:-:S04]  /*1270*/  ISETP.GE.AND P1, PT, R5, R12, PT ;  /* 0x0000000c0500720c */ /* 0x000fc80003f26270 */
[----:B------:R-:W-:Y:S01]  /*1280*/  ISETP.GE.OR P1, PT, R7, R6, P1 ;  /* 0x000000060700720c */ /* 0x000fe20000f26670 */
[----:B------:R-:W-:-:S05]  /*1290*/  IMAD.HI.U32 R6, R5, R2, RZ ;  /* 0x0000000205067227 */ /* 0x000fca00078e00ff */
[----:B------:R-:W-:-:S04]  /*12a0*/  SHF.R.U32.HI R6, RZ, R3, R6 ;  /* 0x00000003ff067219 */ /* 0x000fc80000011606 */
[----:B------:R-:W-:-:S03]  /*12b0*/  SEL R6, R5, R6, !P0 ;  /* 0x0000000605067207 */ /* 0x000fc60004000000 */
[----:B------:R-:W-:Y:S01]  /*12c0*/  @!P1 IMAD.HI.U32 R8, R7, R2, RZ ;  /* 0x0000000207089227 */ /* 0x000fe200078e00ff */
[----:B------:R-:W-:-:S04]  /*12d0*/  IADD3 R2, PT, PT, -R6, RZ, RZ ;  /* 0x000000ff06027210 */ /* 0x000fc80007ffe1ff */
[----:B------:R-:W-:Y:S01]  /*12e0*/  @!P1 SHF.R.U32.HI R8, RZ, R3, R8 ;  /* 0x00000003ff089219 */ /* 0x000fe20000011608 */
[----:B------:R-:W-:-:S03]  /*12f0*/  IMAD R2, R9, R2, R5 ;  /* 0x0000000209027224 */ /* 0x000fc600078e0205 */
[----:B------:R-:W-:Y:S02]  /*1300*/  @!P1 SEL R3, R7, R8, !P0 ;  /* 0x0000000807039207 */ /* 0x000fe40004000000 */
[----:B------:R-:W-:-:S03]  /*1310*/  IADD3 R8, PT, PT, -R5, RZ, RZ ;  /* 0x000000ff05087210 */ /* 0x000fc60007ffe1ff */
[--C-:B------:R-:W-:Y:S02]  /*1320*/  @!P1 IMAD.IADD R6, R6, 0x1, -R3.reuse ;  /* 0x0000000106069824 */ /* 0x100fe400078e0a03 */
[----:B------:R-:W-:Y:S01]  /*1330*/  @!P1 IMAD R3, R2, R11, R3 ;  /* 0x0000000b02039224 */ /* 0x000fe200078e0203 */
[----:B------:R-:W-:Y:S01]  /*1340*/  IADD3 R2, PT, PT, -R7, RZ, RZ ;  /* 0x000000ff07027210 */ /* 0x000fe20007ffe1ff */
[----:B------:R-:W-:Y:S02]  /*1350*/  @!P1 IMAD R5, R6, R9, R7 ;  /* 0x0000000906059224 */ /* 0x000fe400078e0207 */
[----:B------:R-:W-:Y:S02]  /*1360*/  IMAD R8, R4, R8, R123 ;  /* 0x0000000804087224 */ /* 0x000fe400078e027b */
[----:B------:R-:W-:Y:S02]  /*1370*/  @!P1 IMAD.MOV.U32 R7, RZ, RZ, R3 ;  /* 0x000000ffff079224 */ /* 0x000fe400078e0003 */
[----:B------:R-:W-:-:S02]  /*1380*/  IMAD R2, R10, R2, R129 ;  /* 0x000000020a027224 */ /* 0x000fc400078e0281 */
[----:B------:R-:W-:Y:S02]  /*1390*/  IMAD R123, R5, R4, R8 ;  /* 0x00000004057b7224 */ /* 0x000fe400078e0208 */
[----:B------:R-:W-:Y:S02]  /*13a0*/  IMAD R129, R7, R10, R2 ;  /* 0x0000000a07817224 */ /* 0x000fe400078e0202 */
.L_x_16:
[----:B------:R-:W1:Y:S01]  /*13b0*/  LDCU UR4, c[0x0][0xb30] ;  /* 0x00016600ff0477ac */ /* 0x000e620008000800 */
[----:B------:R-:W2:Y:S08]  /*13c0*/  S2UR UR37, SR_CgaCtaId ;  /* 0x00000000002579c3 */ /* 0x000eb00000008800 */
[----:B------:R-:W3:Y:S01]  /*13d0*/  LDC R60, c[0x0][0xb24] ;  /* 0x0002c900ff3c7b82 */ /* 0x000ee20000000800 */
[----:B-1----:R-:W-:-:S09]  /*13e0*/  UISETP.NE.AND UP1, UPT, UR4, 0x1, UPT ;  /* 0x000000010400788c */ /* 0x002fd2000bf25270 */
[----:B--2---:R-:W-:Y:S05]  /*13f0*/  BRA.U UP1, `(.L_x_17) ;  /* 0x0000000101407547 */ /* 0x004fea000b800000 */
[----:B------:R-:W1:Y:S08]  /*1400*/  LDC.64 R4, c[0x0][0xb10] ;  /* 0x0002c400ff047b82 */ /* 0x000e700000000a00 */
[----:B------:R-:W2:Y:S08]  /*1410*/  LDC.64 R2, c[0x0][0xb18] ;  /* 0x0002c600ff027b82 */ /* 0x000eb00000000a00 */
[----:B------:R-:W4:Y:S08]  /*1420*/  LDC R6, c[0x0][0xb20] ;  /* 0x0002c800ff067b82 */ /* 0x000f300000000800 */
[----:B------:R-:W3:Y:S01]  /*1430*/  LDC R8, c[0x0][0xb0c] ;  /* 0x0002c300ff087b82 */ /* 0x000ee20000000800 */
[----:B-1----:R-:W-:-:S05]  /*1440*/  IMAD.HI.U32 R4, R129, R4, RZ ;  /* 0x0000000481047227 */ /* 0x002fca00078e00ff */
[----:B------:R-:W-:Y:S01]  /*1450*/  SHF.R.U32.HI R4, RZ, R5, R4 ;  /* 0x00000005ff047219 */ /* 0x000fe20000011604 */
[----:B--2---:R-:W-:Y:S01]  /*1460*/  IMAD.HI.U32 R3, R123, R3, RZ ;  /* 0x000000037b037227 */ /* 0x004fe200078e00ff */
[----:B------:R-:W-:-:S04]  /*1470*/  ISETP.NE.AND P0, PT, R2, 0x1, PT ;  /* 0x000000010200780c */ /* 0x000fc80003f05270 */
[----:B----4-:R-:W-:-:S04]  /*1480*/  SHF.R.U32.HI R6, RZ, R6, R3 ;  /* 0x00000006ff067219 */ /* 0x010fc80000011603 */
[----:B------:R-:W-:Y:S02]  /*1490*/  SEL R3, R123, R6, !P0 ;  /* 0x000000067b037207 */ /* 0x000fe40004000000 */
[----:B---3--:R-:W-:-:S04]  /*14a0*/  ISETP.NE.AND P1, PT, R8, 0x1, PT ;  /* 0x000000010800780c */ /* 0x008fc80003f25270 */
[----:B------:R-:W-:-:S05]  /*14b0*/  SEL R4, R129, R4, !P1 ;  /* 0x0000000481047207 */ /* 0x000fca0004800000 */
[----:B------:R-:W-:Y:S02]  /*14c0*/  IMAD.IADD R5, R3, 0x1, -R4 ;  /* 0x0000000103057824 */ /* 0x000fe400078e0a04 */
[----:B------:R-:W-:Y:S02]  /*14d0*/  IMAD.IADD R3, R4, 0x1, -R3 ;  /* 0x0000000104037824 */ /* 0x000fe400078e0a03 */
[----:B------:R-:W-:Y:S02]  /*14e0*/  IMAD R129, R5, R8, R129 ;  /* 0x0000000805817224 */ /* 0x000fe400078e0281 */
[----:B------:R-:W-:Y:S02]  /*14f0*/  IMAD R123, R3, R2, R123 ;  /* 0x00000002037b7224 */ /* 0x000fe400078e027b */
.L_x_17:
[----:B------:R-:W-:Y:S01]  /*1500*/  BAR.SYNC.DEFER_BLOCKING 0x0 ;  /* 0x0000000000007b1d */ /* 0x000fe20000010000 */
[----:B------:R-:W-:Y:S01]  /*1510*/  UISETP.NE.AND UP1, UPT, UR8, 0x2, UPT ;  /* 0x000000020800788c */ /* 0x000fe2000bf25270 */
[----:B------:R-:W-:Y:S02]  /*1520*/  ISETP.NE.OR P5, PT, R0, 0x2, !P5 ;  /* 0x000000020000780c */ /* 0x000fe40006fa5670 */
[----:B------:R-:W-:-:S06]  /*1530*/  LOP3.LUT R0, R143, 0x1f, RZ, 0xc0, !PT ;  /* 0x0000001f8f007812 */ /* 0x000fcc00078ec0ff */
[----:B------:R-:W-:Y:S05]  /*1540*/  BRA.U UP1, `(.L_x_18) ;  /* 0x0000001901787547 */ /* 0x000fea000b800000 */
[----:B------:R-:W1:Y:S01]  /*1550*/  LDCU UR15, c[0x0][0x38c] ;  /* 0x00007180ff0f77ac */ /* 0x000e620008000800 */
[----:B------:R-:W2:Y:S01]  /*1560*/  LDC R9, c[0x0][0x370] ;  /* 0x0000dc00ff097b82 */ /* 0x000ea20000000800 */
[----:B------:R-:W-:Y:S01]  /*1570*/  PLOP3.LUT P1, PT, PT, PT, UP2, 0x80, 0x8 ;  /* 0x000000000008781c */ /* 0x000fe20003f2f028 */
[----:B------:R-:W-:Y:S01]  /*1580*/  IMAD.MOV.U32 R15, RZ, RZ, 0x1 ;  /* 0x00000001ff0f7424 */ /* 0x000fe200078e00ff */
[----:B------:R-:W-:Y:S01]  /*1590*/  ISETP.EQ.OR P4, PT, R0, RZ, P5 ;  /* 0x000000ff0000720c */ /* 0x000fe20002f82670 */
[----:B------:R-:W-:Y:S01]  /*15a0*/  IMAD.MOV.U32 R14, RZ, RZ, RZ ;  /* 0x000000ffff0e7224 */ /* 0x000fe200078e00ff */
[----:B------:R-:W-:Y:S02]  /*15b0*/  PLOP3.LUT P1, PT, P1, PT, PT, 0x8, 0x80 ;  /* 0x000000000080781c */ /* 0x000fe40000f2e170 */
[----:B------:R-:W-:Y:S01]  /*15c0*/  CS2R R12, SRZ ;  /* 0x00000000000c7805 */ /* 0x000fe2000001ff00 */
[----:B------:R-:W-:Y:S01]  /*15d0*/  IMAD.MOV.U32 R10, RZ, RZ, 0x1 ;  /* 0x00000001ff0a7424 */ /* 0x000fe200078e00ff */
[----:B------:R-:W4:Y:S01]  /*15e0*/  LDC R8, c[0x0][0x374] ;  /* 0x0000dd00ff087b82 */ /* 0x000f220000000800 */
[----:B------:R-:W2:Y:S01]  /*15f0*/  LDCU.64 UR24, c[0x0][0x348] ;  /* 0x00006900ff1877ac */ /* 0x000ea20008000a00 */
[----:B------:R-:W-:Y:S01]  /*1600*/  UMOV UR13, URZ ;  /* 0x000000ff000d7c82 */ /* 0x000fe20008000000 */
[----:B-1----:R-:W-:-:S04]  /*1610*/  UIADD3 UR5, UPT, UPT, UR15, 0x3f, URZ ;  /* 0x0000003f0f057890 */ /* 0x002fc8000fffe0ff */
[----:B------:R-:W-:-:S04]  /*1620*/  USHF.R.S32.HI UR4, URZ, 0x1f, UR5 ;  /* 0x0000001fff047899 */ /* 0x000fc80008011405 */
[----:B------:R-:W-:-:S04]  /*1630*/  ULEA.HI UR4, UR4, UR5, URZ, 0x6 ;  /* 0x0000000504047291 */ /* 0x000fc8000f8f30ff */
[----:B------:R-:W-:Y:S02]  /*1640*/  USHF.R.S32.HI UR22, URZ, 0x6, UR4 ;  /* 0x00000006ff167899 */ /* 0x000fe40008011404 */
[----:B------:R-:W-:Y:S02]  /*1650*/  UIADD3 UR4, UPT, UPT, UR15, -0x1, URZ ;  /* 0xffffffff0f047890 */ /* 0x000fe4000fffe0ff */
[----:B------:R-:W-:Y:S02]  /*1660*/  UISETP.LT.U32.AND UP0, UPT, UR22, 0x13, UPT ;  /* 0x000000131600788c */ /* 0x000fe4000bf01070 */
[----:B------:R-:W-:Y:S02]  /*1670*/  UISETP.GE.U32.AND UP1, UPT, UR4, -0x7f, UPT ;  /* 0xffffff810400788c */ /* 0x000fe4000bf26070 */
[----:B------:R-:W-:Y:S02]  /*1680*/  USEL UR21, UR22, 0x13, UP0 ;  /* 0x0000001316157887 */ /* 0x000fe40008000000 */
[----:B------:R-:W-:-:S02]  /*1690*/  UIADD3 UR15, UPT, UPT, UR15, 0x7e, URZ ;  /* 0x0000007e0f0f7890 */ /* 0x000fc4000fffe0ff */
[----:B------:R-:W-:Y:S02]  /*16a0*/  UIADD3 UR7, UPT, UPT, UR21, -0x1, URZ ;  /* 0xffffffff15077890 */ /* 0x000fe4000fffe0ff */
[----:B------:R-:W-:-:S03]  /*16b0*/  UIADD3 UR14, UPT, UPT, UR22, -UR21, URZ ;  /* 0x80000015160e7290 */ /* 0x000fc6000fffe0ff */
[----:B------:R-:W-:-:S04]  /*16c0*/  @UP1 UIADD3 UR7, UPT, UPT, UR21, URZ, URZ ;  /* 0x000000ff15071290 */ /* 0x000fc8000fffe0ff */
[----:B--2---:R-:W-:-:S12]  /*16d0*/  UIADD3 UR7, UPT, UPT, UR7, 0x1, URZ ;  /* 0x0000000107077890 */ /* 0x004fd8000fffe0ff */
.L_x_36:
[----:B------:R-:W-:Y:S01]  /*16e0*/  UISETP.NE.AND UP0, UPT, UR37, URZ, UPT ;  /* 0x000000ff2500728c */ /* 0x000fe2000bf05270 */
[----:B------:R-:W1:Y:S08]  /*16f0*/  S2UR UR37, SR_CgaCtaId ;  /* 0x00000000002579c3 */ /* 0x000e700000008800 */
[----:B------:R-:W-:Y:S05]  /*1700*/  BRA.U UP0, `(.L_x_19) ;  /* 0x0000000100347547 */ /* 0x000fea000b800000 */
[----:B------:R-:W2:Y:S01]  /*1710*/  S2R R2, SR_CgaCtaId ;  /* 0x0000000000027919 */ /* 0x000ea20000008800 */
[----:B------:R-:W-:-:S04]  /*1720*/  MOV R3, 0x400 ;  /* 0x0000040000037802 */ /* 0x000fc80000000f00 */
[----:B--2---:R-:W-:Y:S02]  /*1730*/  LEA R3, R2, R3, 0x18 ;  /* 0x0000000302037211 */ /* 0x004fe400078ec0ff */
[----:B------:R-:W-:-:S03]  /*1740*/  SHF.L.U32 R2, R10, 0x1f, RZ ;  /* 0x0000001f0a027819 */ /* 0x000fc600000006ff */
[----:B------:R-:W-:-:S04]  /*1750*/  IMAD R3, R12, 0x8, R3 ;  /* 0x000000080c037824 */ /* 0x000fc800078e0203 */
[----:B------:R-:W2:Y:S02]  /*1760*/  SYNCS.PHASECHK.TRANS64.TRYWAIT P0, [R3+URZ+0x1c0], R2 ;  /* 0x0001c002030075a7 */ /* 0x000ea400080011ff */
[----:B--2---:R-:W-:Y:S05]  /*1770*/  @!P0 BRA `(.L_x_20) ;  /* 0x0000005800148947 */ /* 0x004fea0003800000 */
.L_x_108:
[----:B------:R-:W-:Y:S01]  /*1780*/  VIADD R12, R12, 0x1 ;  /* 0x000000010c0c7836 */ /* 0x000fe20000000000 */
[----:B------:R2:W-:Y:S04]  /*1790*/  SYNCS.ARRIVE.TRANS64.A1T0 RZ, [R3+URZ+0x1b0], RZ ;  /* 0x0001b0ff03ff79a7 */ /* 0x0005e800081000ff */
[----:B------:R-:W-:-:S04]  /*17a0*/  ISETP.NE.AND P0, PT, R12, 0x2, PT ;  /* 0x000000020c00780c */ /* 0x000fc80003f05270 */
[----:B------:R-:W-:Y:S02]  /*17b0*/  SEL R12, R12, RZ, P0 ;  /* 0x000000ff0c0c7207 */ /* 0x000fe40000000000 */
[----:B--2---:R-:W-:-:S04]  /*17c0*/  SEL R3, RZ, 0x1, P0 ;  /* 0x00000001ff037807 */ /* 0x004fc80000000000 */
[----:B------:R-:W-:-:S07]  /*17d0*/  LOP3.LUT R10, R10, R3, RZ, 0x3c, !PT ;  /* 0x000000030a0a7212 */ /* 0x000fce00078e3cff */
.L_x_19:
[----:B------:R-:W-:Y:S01]  /*17e0*/  UMOV UR4, 0x400 ;  /* 0x0000040000047882 */ /* 0x000fe20000000000 */
[----:B------:R-:W-:Y:S01]  /*17f0*/  SHF.L.U32 R2, R15, 0x1f, RZ ;  /* 0x0000001f0f027819 */ /* 0x000fe200000006ff */
[----:B-1----:R-:W-:Y:S01]  /*1800*/  ULEA UR4, UR37, UR4, 0x18 ;  /* 0x0000000425047291 */ /* 0x002fe2000f8ec0ff */
[----:B------:R-:W-:Y:S01]  /*1810*/  R2UR UR35, R129 ;  /* 0x00000000812372ca */ /* 0x000fe200000e0000 */
[----:B------:R-:W-:Y:S01]  /*1820*/  UISETP.GE.U32.AND UP0, UPT, UR15, 0x7f, UPT ;  /* 0x0000007f0f00788c */ /* 0x000fe2000bf06070 */
[----:B------:R-:W-:Y:S01]  /*1830*/  R2UR UR11, R123 ;  /* 0x000000007b0b72ca */ /* 0x000fe200000e0000 */
[----:B------:R-:W-:Y:S01]  /*1840*/  ULEA UR5, UR13, UR4, 0x3 ;  /* 0x000000040d057291 */ /* 0x000fe2000f8e18ff */
[----:B------:R-:W-:-:S08]  /*1850*/  UMOV UR23, URZ ;  /* 0x000000ff00177c82 */ /* 0x000fd00008000000 */
[----:B------:R1:W2:Y:S01]  /*1860*/  SYNCS.PHASECHK.TRANS64.TRYWAIT P0, [UR5+0x98], R2 ;  /* 0x00009802ff0075a7 */ /* 0x0002a20008001105 */
[----:B------:R-:W-:Y:S02]  /*1870*/  USHF.L.U32 UR35, UR35, 0x7, URZ ;  /* 0x0000000723237899 */ /* 0x000fe400080006ff */
[----:B------:R-:W-:Y:S01]  /*1880*/  UIMAD UR11, UR11, 0x30, URZ ;  /* 0x000000300b0b78a4 */ /* 0x000fe2000f8e02ff */
[----:B------:R-:W-:Y:S11]  /*1890*/  BRA.U !UP0, `(.L_x_21) ;  /* 0x0000000108a87547 */ /* 0x000ff6000b800000 */
[----:B------:R-:W-:Y:S01]  /*18a0*/  UMOV UR16, URZ ;  /* 0x000000ff00107c82 */ /* 0x000fe20008000000 */
[----:B------:R-:W-:-:S05]  /*18b0*/  UMOV UR6, UR13 ;  /* 0x0000000d00067c82 */ /* 0x000fca0008000000 */
.L_x_26:
[----:B--2---:R-:W-:Y:S01]  /*18c0*/  @!P5 MOV R3, 0x2c00 ;  /* 0x00002c000003d802 */ /* 0x004fe20000000f00 */
[----:B-1----:R-:W-:Y:S01]  /*18d0*/  ULEA UR33, UR6, UR4, 0x3 ;  /* 0x0000000406217291 */ /* 0x002fe2000f8e18ff */
[----:B--2---:R-:W-:Y:S11]  /*18e0*/  @P0 BRA `(.L_x_22) ;  /* 0x00000000000c0947 */ /* 0x004ff60003800000 */
[----:B------:R-:W-:Y:S04]  /*18f0*/  SHF.L.U32 R5, R15, 0x1f, RZ ;  /* 0x0000001f0f057819 */ /* 0x000fe800000006ff */
[----:B------:R-:W2:Y:S02]  /*1900*/  SYNCS.PHASECHK.TRANS64.TRYWAIT P0, [UR33+0x98], R5 ;  /* 0x00009805ff0075a7 */ /* 0x000ea40008001121 */
[----:B--2---:R-:W-:Y:S05]  /*1910*/  @!P0 BRA `(.L_x_23) ;  /* 0x0000005400c08947 */ /* 0x004fea0003800000 */
.L_x_22:
[----:B------:R2:W-:Y:S01]  /*1920*/  @!P5 SYNCS.ARRIVE.TRANS64 RZ, [UR33], R3 ;  /* 0x00000003ffffd9a7 */ /* 0x0005e20008000021 */
[----:B------:R-:W-:Y:S04]  /*1930*/  BSSY.RECONVERGENT B0, `(.L_x_24) ;  /* 0x0000003000007945 */ /* 0x000fe80003800200 */
[----:B------:R-:W-:Y:S05]  /*1940*/  @P4 BRA `(.L_x_25) ;  /* 0x0000000000044947 */ /* 0x000fea0003800000 */
[----:B------:R-:W-:Y:S05]  /*1950*/  BPT.TRAP 0x1 ;  /* 0x000000040000795c */ /* 0x000fea0000300000 */
.L_x_25:
[----:B------:R-:W-:Y:S05]  /*1960*/  BSYNC.RECONVERGENT B0 ;  /* 0x0000000000007941 */ /* 0x000fea0003800200 */
.L_x_24:
[----:B------:R-:W-:Y:S02]  /*1970*/  UIADD3 UR13, UPT, UPT, UR6, 0x1, URZ ;  /* 0x00000001060d7890 */ /* 0x000fe4000fffe0ff */
[----:B------:R-:W-:Y:S02]  /*1980*/  UIADD3 UR18, UP1, UPT, UR24, 0x80, URZ ;  /* 0x0000008018127890 */ /* 0x000fe4000ff3e0ff */
[----:B------:R-:W-:Y:S02]  /*1990*/  UISETP.NE.AND UP0, UPT, UR13, 0x13, UPT ;  /* 0x000000130d00788c */ /* 0x000fe4000bf05270 */
[----:B------:R-:W-:Y:S02]  /*19a0*/  ULEA UR32, UR6, UR4, 0xd ;  /* 0x0000000406207291 */ /* 0x000fe4000f8e68ff */
[----:B------:R-:W-:Y:S02]  /*19b0*/  USEL UR9, URZ, 0x1, UP0 ;  /* 0x00000001ff097887 */ /* 0x000fe40008000000 */
[----:B------:R-:W-:Y:S02]  /*19c0*/  USEL UR13, UR13, URZ, UP0 ;  /* 0x000000ff0d0d7287 */ /* 0x000fe40008000000 */
[----:B------:R-:W-:Y:S02]  /*19d0*/  USHF.L.U32 UR34, UR16, 0x6, URZ ;  /* 0x0000000610227899 */ /* 0x000fe400080006ff */
[----:B------:R-:W-:Y:S01]  /*19e0*/  ULEA UR8, UR13, UR4, 0x3 ;  /* 0x000000040d087291 */ /* 0x000fe2000f8e18ff */
[----:B------:R-:W-:Y:S01]  /*19f0*/  LOP3.LUT R15, R15, UR9, RZ, 0x3c, !PT ;  /* 0x000000090f0f7c12 */ /* 0x000fe2000f8e3cff */
[----:B------:R-:W-:Y:S02]  /*1a00*/  UIADD3.X UR19, UPT, UPT, URZ, UR25, URZ, UP1, !UPT ;  /* 0x00000019ff137290 */ /* 0x000fe40008ffe4ff */
[----:B------:R-:W-:Y:S01]  /*1a10*/  UIADD3 UR32, UPT, UPT, UR32, 0x3300, URZ ;  /* 0x0000330020207890 */ /* 0x000fe2000fffe0ff */
[----:B-1----:R-:W-:Y:S01]  /*1a20*/  SHF.L.U32 R2, R15, 0x1f, RZ ;  /* 0x0000001f0f027819 */ /* 0x002fe200000006ff */
[----:B------:R-:W-:Y:S02]  /*1a30*/  UIMAD UR5, UR6, 0xc00, UR4 ;  /* 0x00000c00060578a4 */ /* 0x000fe4000f8e0204 */
[----:B------:R-:W-:Y:S01]  /*1a40*/  UIADD3 UR26, UP0, UPT, UR24, 0x180, URZ ;  /* 0x00000180181a7890 */ /* 0x000fe2000ff1e0ff */
[----:B------:R1:W1:Y:S01]  /*1a50*/  SYNCS.PHASECHK.TRANS64.TRYWAIT P0, [UR8+0x98], R2 ;  /* 0x00009802ff0075a7 */ /* 0x0002620008001108 */
[----:B------:R-:W-:Y:S01]  /*1a60*/  UMOV UR28, 0x0 ;  /* 0x00000000001c7882 */ /* 0x000fe20000000000 */
[----:B------:R-:W-:Y:S01]  /*1a70*/  UMOV UR29, 0x10000000 ;  /* 0x10000000001d7882 */ /* 0x000fe20000000000 */
[----:B------:R-:W-:Y:S01]  /*1a80*/  UIADD3 UR8, UPT, UPT, UR5, 0x29300, URZ ;  /* 0x0002930005087890 */ /* 0x000fe2000fffe0ff */
[----:B------:R1:W-:Y:S01]  /*1a90*/  UTMALDG.3D [UR32], [UR18], desc[UR28] ;  /* 0x00001c20120075b4 */ /* 0x0003e20008011000 */
[----:B------:R-:W-:Y:S02]  /*1aa0*/  UIADD3.X UR27, UPT, UPT, URZ, UR25, URZ, UP0, !UPT ;  /* 0x00000019ff1b7290 */ /* 0x000fe400087fe4ff */
[----:B------:R-:W-:Y:S01]  /*1ab0*/  UIADD3 UR16, UPT, UPT, UR16, 0x1, URZ ;  /* 0x0000000110107890 */ /* 0x000fe2000fffe0ff */
[----:B------:R-:W-:Y:S01]  /*1ac0*/  UMOV UR12, UR36 ;  /* 0x00000024000c7c82 */ /* 0x000fe20008000000 */
[----:B------:R-:W-:Y:S01]  /*1ad0*/  UMOV UR9, UR33 ;  /* 0x0000002100097c82 */ /* 0x000fe20008000000 */
[----:B------:R-:W-:Y:S01]  /*1ae0*/  UMOV UR10, UR34 ;  /* 0x00000022000a7c82 */ /* 0x000fe20008000000 */
[----:B------:R-:W-:Y:S03]  /*1af0*/  UISETP.NE.AND UP0, UPT, UR16, UR7, UPT ;  /* 0x000000071000728c */ /* 0x000fe6000bf05270 */
[----:B------:R1:W-:Y:S01]  /*1b00*/  UTMALDG.3D [UR8], [UR26], desc[UR28] ;  /* 0x00001c081a0075b4 */ /* 0x0003e20008011000 */
[----:B------:R-:W-:Y:S01]  /*1b10*/  UMOV UR23, UR7 ;  /* 0x0000000700177c82 */ /* 0x000fe20008000000 */
[----:B------:R-:W-:Y:S04]  /*1b20*/  UMOV UR6, UR13 ;  /* 0x0000000d00067c82 */ /* 0x000fe80008000000 */
[----:B------:R-:W-:Y:S05]  /*1b30*/  BRA.U UP0, `(.L_x_26) ;  /* 0xfffffffd00607547 */ /* 0x000fea000b83ffff */
.L_x_21:
[----:B------:R-:W-:Y:S01]  /*1b40*/  ULEA UR5, UR13, UR4, 0x3 ;  /* 0x000000040d057291 */ /* 0x000fe2000f8e18ff */
[----:B-1----:R-:W-:Y:S01]  /*1b50*/  SHF.L.U32 R2, R15, 0x1f, RZ ;  /* 0x0000001f0f027819 */ /* 0x002fe200000006ff */
[----:B------:R-:W-:Y:S01]  /*1b60*/  @!P1 SYNCS.ARRIVE.TRANS64.A1T0 RZ, [UR4+0x148], RZ ;  /* 0x000148ffffff99a7 */ /* 0x000fe20008100004 */
[----:B------:R-:W-:-:S06]  /*1b70*/  UISETP.GT.AND UP0, UPT, UR22, UR21, UPT ;  /* 0x000000151600728c */ /* 0x000fcc000bf04270 */
[----:B--2---:R1:W2:Y:S03]  /*1b80*/  SYNCS.PHASECHK.TRANS64.TRYWAIT P0, [UR5+0x98], R2 ;  /* 0x00009802ff0075a7 */ /* 0x0042a60008001105 */
[----:B------:R-:W-:Y:S05]  /*1b90*/  BRA.U !UP0, `(.L_x_27) ;  /* 0x0000000108ac7547 */ /* 0x000fea000b800000 */
[----:B------:R-:W-:Y:S01]  /*1ba0*/  UIADD3 UR26, UPT, UPT, UR14, UR23, URZ ;  /* 0x000000170e1a7290 */ /* 0x000fe2000fffe0ff */
[----:B------:R-:W-:-:S11]  /*1bb0*/  UMOV UR6, UR13 ;  /* 0x0000000d00067c82 */ /* 0x000fd60008000000 */
.L_x_32:
[----:B--2---:R-:W-:Y:S01]  /*1bc0*/  @!P5 MOV R3, 0x2c00 ;  /* 0x00002c000003d802 */ /* 0x004fe20000000f00 */
[----:B-1----:R-:W-:Y:S01]  /*1bd0*/  ULEA UR17, UR6, UR4, 0x3 ;  /* 0x0000000406117291 */ /* 0x002fe2000f8e18ff */
[----:B--2---:R-:W-:Y:S11]  /*1be0*/  @P0 BRA `(.L_x_28) ;  /* 0x00000000000c0947 */ /* 0x004ff60003800000 */
[----:B------:R-:W-:Y:S04]  /*1bf0*/  SHF.L.U32 R5, R15, 0x1f, RZ ;  /* 0x0000001f0f057819 */ /* 0x000fe800000006ff */
[----:B------:R-:W2:Y:S02]  /*1c00*/  SYNCS.PHASECHK.TRANS64.TRYWAIT P0, [UR17+0x98], R5 ;  /* 0x00009805ff0075a7 */ /* 0x000ea40008001111 */
[----:B--2---:R-:W-:Y:S05]  /*1c10*/  @!P0 BRA `(.L_x_29) ;  /* 0x0000005400188947 */ /* 0x004fea0003800000 */
.L_x_28:
[----:B------:R2:W-:Y:S01]  /*1c20*/  @!P5 SYNCS.ARRIVE.TRANS64 RZ, [UR17], R3 ;  /* 0x00000003ffffd9a7 */ /* 0x0005e20008000011 */
[----:B------:R-:W-:Y:S04]  /*1c30*/  BSSY.RECONVERGENT B0, `(.L_x_30) ;  /* 0x0000003000007945 */ /* 0x000fe80003800200 */
[----:B------:R-:W-:Y:S05]  /*1c40*/  @P4 BRA `(.L_x_31) ;  /* 0x0000000000044947 */ /* 0x000fea0003800000 */
[----:B------:R-:W-:Y:S05]  /*1c50*/  BPT.TRAP 0x1 ;  /* 0x000000040000795c */ /* 0x000fea0000300000 */
.L_x_31:
[----:B------:R-:W-:Y:S05]  /*1c60*/  BSYNC.RECONVERGENT B0 ;  /* 0x0000000000007941 */ /* 0x000fea0003800200 */
.L_x_30:
[----:B------:R-:W-:Y:S02]  /*1c70*/  UIADD3 UR13, UPT, UPT, UR6, 0x1, URZ ;  /* 0x00000001060d7890 */ /* 0x000fe4000fffe0ff */
[----:B------:R-:W-:Y:S02]  /*1c80*/  ULEA UR16, UR6, UR4, 0xd ;  /* 0x0000000406107291 */ /* 0x000fe4000f8e68ff */
[----:B------:R-:W-:Y:S02]  /*1c90*/  UISETP.NE.AND UP0, UPT, UR13, 0x13, UPT ;  /* 0x000000130d00788c */ /* 0x000fe4000bf05270 */
[----:B------:R-:W-:Y:S02]  /*1ca0*/  UIADD3 UR32, UP1, UPT, UR24, 0x80, URZ ;  /* 0x0000008018207890 */ /* 0x000fe4000ff3e0ff */
[----:B------:R-:W-:Y:S02]  /*1cb0*/  USEL UR9, URZ, 0x1, UP0 ;  /* 0x00000001ff097887 */ /* 0x000fe40008000000 */
[----:B------:R-:W-:Y:S02]  /*1cc0*/  USEL UR13, UR13, URZ, UP0 ;  /* 0x000000ff0d0d7287 */ /* 0x000fe40008000000 */
[----:B------:R-:W-:Y:S02]  /*1cd0*/  USHF.L.U32 UR18, UR23, 0x6, URZ ;  /* 0x0000000617127899 */ /* 0x000fe400080006ff */
[----:B------:R-:W-:Y:S01]  /*1ce0*/  ULEA UR8, UR13, UR4, 0x3 ;  /* 0x000000040d087291 */ /* 0x000fe2000f8e18ff */
[----:B------:R-:W-:Y:S01]  /*1cf0*/  LOP3.LUT R15, R15, UR9, RZ, 0x3c, !PT ;  /* 0x000000090f0f7c12 */ /* 0x000fe2000f8e3cff */
[----:B------:R-:W-:Y:S02]  /*1d00*/  UIADD3 UR16, UPT, UPT, UR16, 0x3300, URZ ;  /* 0x0000330010107890 */ /* 0x000fe4000fffe0ff */
[----:B------:R-:W-:Y:S01]  /*1d10*/  UIADD3.X UR33, UPT, UPT, URZ, UR25, URZ, UP1, !UPT ;  /* 0x00000019ff217290 */ /* 0x000fe20008ffe4ff */
[----:B-1----:R-:W-:Y:S01]  /*1d20*/  SHF.L.U32 R2, R15, 0x1f, RZ ;  /* 0x0000001f0f027819 */ /* 0x002fe200000006ff */
[----:B------:R-:W-:Y:S02]  /*1d30*/  UIMAD UR5, UR6, 0xc00, UR4 ;  /* 0x00000c00060578a4 */ /* 0x000fe4000f8e0204 */
[----:B------:R-:W-:Y:S01]  /*1d40*/  UIADD3 UR30, UP0, UPT, UR24, 0x180, URZ ;  /* 0x00000180181e7890 */ /* 0x000fe2000ff1e0ff */
[----:B------:R1:W1:Y:S01]  /*1d50*/  SYNCS.PHASECHK.TRANS64.TRYWAIT P0, [UR8+0x98], R2 ;  /* 0x00009802ff0075a7 */ /* 0x0002620008001108 */
[----:B------:R-:W-:Y:S01]  /*1d60*/  UIADD3 UR8, UPT, UPT, UR5, 0x29300, URZ ;  /* 0x0002930005087890 */ /* 0x000fe2000fffe0ff */
[----:B------:R-:W-:Y:S01]  /*1d70*/  UMOV UR28, 0x0 ;  /* 0x00000000001c7882 */ /* 0x000fe20000000000 */
[----:B------:R-:W-:Y:S01]  /*1d80*/  UMOV UR29, 0x10000000 ;  /* 0x10000000001d7882 */ /* 0x000fe20000000000 */
[----:B------:R-:W-:Y:S01]  /*1d90*/  UMOV UR19, UR35 ;  /* 0x0000002300137c82 */ /* 0x000fe20008000000 */
[----:B------:R-:W-:Y:S01]  /*1da0*/  UMOV UR20, UR36 ;  /* 0x0000002400147c82 */ /* 0x000fe20008000000 */
[----:B------:R-:W-:Y:S01]  /*1db0*/  UIADD3.X UR31, UPT, UPT, URZ, UR25, URZ, UP0, !UPT ;  /* 0x00000019ff1f7290 */ /* 0x000fe200087fe4ff */
[----:B------:R1:W-:Y:S01]  /*1dc0*/  UTMALDG.3D [UR16], [UR32], desc[UR28] ;  /* 0x00001c10200075b4 */ /* 0x0003e20008011000 */
[----:B------:R-:W-:Y:S01]  /*1dd0*/  UIADD3 UR23, UPT, UPT, UR23, 0x1, URZ ;  /* 0x0000000117177890 */ /* 0x000fe2000fffe0ff */
[----:B------:R-:W-:Y:S01]  /*1de0*/  UMOV UR12, UR36 ;  /* 0x00000024000c7c82 */ /* 0x000fe20008000000 */
[----:B------:R-:W-:Y:S01]  /*1df0*/  UMOV UR9, UR17 ;  /* 0x0000001100097c82 */ /* 0x000fe20008000000 */
[----:B------:R-:W-:Y:S01]  /*1e00*/  UMOV UR10, UR18 ;  /* 0x00000012000a7c82 */ /* 0x000fe20008000000 */
[----:B------:R-:W-:Y:S03]  /*1e10*/  UISETP.NE.AND UP0, UPT, UR23, UR26, UPT ;  /* 0x0000001a1700728c */ /* 0x000fe6000bf05270 */
[----:B------:R1:W-:Y:S01]  /*1e20*/  UTMALDG.3D [UR8], [UR30], desc[UR28] ;  /* 0x00001c081e0075b4 */ /* 0x0003e20008011000 */
[----:B------:R-:W-:Y:S05]  /*1e30*/  UMOV UR6, UR13 ;  /* 0x0000000d00067c82 */ /* 0x000fea0008000000 */
[----:B------:R-:W-:Y:S05]  /*1e40*/  BRA.U UP0, `(.L_x_32) ;  /* 0xfffffffd005c7547 */ /* 0x000fea000b83ffff */
.L_x_27:
[C---:B-1----:R-:W-:Y:S01]  /*1e50*/  LEA R2, R14.reuse, UR4, 0x3 ;  /* 0x000000040e027c11 */ /* 0x042fe2000f8e18ff */
[----:B------:R-:W-:Y:S01]  /*1e60*/  NOP ;  /* 0x0000000000007918 */ /* 0x000fe20000000000 */
[----:B--2---:R-:W-:Y:S02]  /*1e70*/  SHF.L.U32 R3, R13, 0x1f, RZ ;  /* 0x0000001f0d037819 */ /* 0x004fe400000006ff */
[----:B------:R-:W-:Y:S02]  /*1e80*/  LEA R4, R14, UR4, 0x4 ;  /* 0x000000040e047c11 */ /* 0x000fe4000f8e20ff */
[----:B------:R-:W1:Y:S02]  /*1e90*/  SYNCS.PHASECHK.TRANS64.TRYWAIT P0, [R2+URZ+0x150], R3 ;  /* 0x00015003020075a7 */ /* 0x000e6400080011ff */
[----:B-1----:R-:W-:Y:S05]  /*1ea0*/  @!P0 BRA `(.L_x_33) ;  /* 0x00000050008c8947 */ /* 0x002fea0003800000 */
.L_x_111:
[----:B------:R-:W2:Y:S01]  /*1eb0*/  LDS.128 R4, [R4+0x1e0] ;  /* 0x0001e00004047984 */ /* 0x000ea20000000c00 */
[----:B---3--:R-:W-:Y:S01]  /*1ec0*/  ISETP.GE.AND P0, PT, R60, 0x1, PT ;  /* 0x000000013c00780c */ /* 0x008fe20003f06270 */
[----:B-1----:R-:W-:Y:S01]  /*1ed0*/  VIADD R2, R2, 0x160 ;  /* 0x0000016002027836 */ /* 0x002fe20000000000 */
[----:B------:R-:W-:Y:S01]  /*1ee0*/  @!PT LDS RZ, [RZ] ;  /* 0x00000000fffff984 */ /* 0x000fe20000000800 */
[----:B------:R-:W-:Y:S01]  /*1ef0*/  @!PT LDS RZ, [RZ] ;  /* 0x00000000fffff984 */ /* 0x000fe20000000800 */
[----:B------:R-:W-:Y:S01]  /*1f00*/  @!PT LDS RZ, [RZ] ;  /* 0x00000000fffff984 */ /* 0x000fe20000000800 */
[----:B------:R-:W-:Y:S01]  /*1f10*/  @!PT LDS RZ, [RZ] ;  /* 0x00000000fffff984 */ /* 0x000fe20000000800 */
[----:B------:R1:W-:Y:S06]  /*1f20*/  MEMBAR.ALL.CTA ;  /* 0x0000000000007992 */ /* 0x0003ec0000008000 */
[----:B-1----:R-:W1:Y:S01]  /*1f30*/  FENCE.VIEW.ASYNC.S ;  /* 0x00000000000073c6 */ /* 0x002e620000000000 */
[----:B------:R-:W-:-:S04]  /*1f40*/  PRMT R2, RZ, 0x654, R2 ;  /* 0x00000654ff027816 */ /* 0x000fc80000000002 */
[----:B-1----:R1:W-:Y:S01]  /*1f50*/  SYNCS.ARRIVE.TRANS64.RED.A1T0 RZ, [R2+URZ], RZ ;  /* 0x000000ff02ff79a7 */ /* 0x0023e200081004ff */
[----:B--2---:R-:W-:-:S13]  /*1f60*/  LOP3.LUT P2, RZ, R6, 0x1, RZ, 0xc0, !PT ;  /* 0x0000000106ff7812 */ /* 0x004fda000784c0ff */
[----:B------:R-:W-:Y:S01]  /*1f70*/  @P2 SHF.R.U32.HI R3, RZ, 0x10, R5 ;  /* 0x00000010ff032819 */ /* 0x000fe20000011605 */
[----:B------:R-:W-:Y:S01]  /*1f80*/  VOTEU.ANY UP0, P2 ;  /* 0x0000000000ff7886 */ /* 0x000fe20001000100 */
[----:B------:R-:W-:Y:S02]  /*1f90*/  @P2 MOV R11, R4 ;  /* 0x00000004000b2202 */ /* 0x000fe40000000f00 */
[----:B------:R-:W-:Y:S02]  /*1fa0*/  @P2 R2UR.BROADCAST UR5, R3 ;  /* 0x00000000030522ca */ /* 0x000fe400008e0000 */
[----:B------:R-:W-:-:S11]  /*1fb0*/  @P2 LOP3.LUT R0, R5, 0xffff, RZ, 0xc0, !PT ;  /* 0x0000ffff05002812 */ /* 0x000fd600078ec0ff */
[----:B------:R-:W-:Y:S01]  /*1fc0*/  @UP0 UMOV UR36, UR5 ;  /* 0x0000000500240c82 */ /* 0x000fe20008000000 */
[----:B-1----:R-:W-:Y:S05]  /*1fd0*/  @!P0 BRA `(.L_x_34) ;  /* 0x0000000000b88947 */ /* 0x002fea0003800000 */
[----:B------:R-:W4:Y:S01]  /*1fe0*/  LDC.64 R4, c[0x0][0xb18] ;  /* 0x0002c600ff047b82 */ /* 0x000f220000000a00 */
[----:B------:R-:W-:-:S07]  /*1ff0*/  ISETP.NE.AND P3, PT, R60, 0x1, PT ;  /* 0x000000013c00780c */ /* 0x000fce0003f65270 */
[----:B------:R-:W1:Y:S08]  /*2000*/  LDC.64 R6, c[0x0][0xb10] ;  /* 0x0002c400ff067b82 */ /* 0x000e700000000a00 */
[----:B------:R-:W2:Y:S08]  /*2010*/  LDC R16, c[0x0][0xb20] ;  /* 0x0002c800ff107b82 */ /* 0x000eb00000000800 */
[----:B------:R-:W3:Y:S01]  /*2020*/  LDC R18, c[0x0][0xb0c] ;  /* 0x0002c300ff127b82 */ /* 0x000ee20000000800 */
[----:B----4-:R-:W-:Y:S01]  /*2030*/  IMAD.HI.U32 R17, R8, R5, RZ ;  /* 0x0000000508117227 */ /* 0x010fe200078e00ff */
[----:B------:R-:W-:-:S03]  /*2040*/  ISETP.NE.AND P0, PT, R4, 0x1, PT ;  /* 0x000000010400780c */ /* 0x000fc60003f05270 */
[----:B------:R-:W-:-:S03]  /*2050*/  IMAD.HI.U32 R5, R0, R5, RZ ;  /* 0x0000000500057227 */ /* 0x000fc600078e00ff */
[----:B------:R-:W4:Y:S01]  /*2060*/  LDC.64 R2, c[0x0][0xb28] ;  /* 0x0002ca00ff027b82 */ /* 0x000f220000000a00 */
[----:B-1----:R-:W-:-:S04]  /*2070*/  IMAD.HI.U32 R20, R9, R6, RZ ;  /* 0x0000000609147227 */ /* 0x002fc800078e00ff */
[----:B------:R-:W-:Y:S01]  /*2080*/  IMAD.HI.U32 R22, R11, R6, RZ ;  /* 0x000000060b167227 */ /* 0x000fe200078e00ff */
[----:B------:R-:W-:Y:S02]  /*2090*/  SHF.R.U32.HI R20, RZ, R7, R20 ;  /* 0x00000007ff147219 */ /* 0x000fe40000011614 */
[-C--:B--2---:R-:W-:Y:S02]  /*20a0*/  SHF.R.U32.HI R17, RZ, R16.reuse, R17 ;  /* 0x00000010ff117219 */ /* 0x084fe40000011611 */
[----:B------:R-:W-:Y:S02]  /*20b0*/  SHF.R.U32.HI R5, RZ, R16, R5 ;  /* 0x00000010ff057219 */ /* 0x000fe40000011605 */
[----:B------:R-:W-:Y:S02]  /*20c0*/  SEL R17, R8, R17, !P0 ;  /* 0x0000001108117207 */ /* 0x000fe40004000000 */
[----:B------:R-:W-:Y:S02]  /*20d0*/  SHF.R.U32.HI R22, RZ, R7, R22 ;  /* 0x00000007ff167219 */ /* 0x000fe40000011616 */
[----:B---3--:R-:W-:-:S02]  /*20e0*/  ISETP.NE.AND P1, PT, R18, 0x1, PT ;  /* 0x000000011200780c */ /* 0x008fc40003f25270 */
[----:B------:R-:W-:Y:S02]  /*20f0*/  SEL R5, R0, R5, !P0 ;  /* 0x0000000500057207 */ /* 0x000fe40004000000 */
[----:B------:R-:W-:Y:S02]  /*2100*/  SEL R19, R9, R20, !P1 ;  /* 0x0000001409137207 */ /* 0x000fe40004800000 */
[----:B------:R-:W-:Y:S01]  /*2110*/  SEL R7, R11, R22, !P1 ;  /* 0x000000160b077207 */ /* 0x000fe20004800000 */
[----:B----4-:R-:W-:-:S04]  /*2120*/  IMAD.HI.U32 R20, R17, R2, RZ ;  /* 0x0000000211147227 */ /* 0x010fc800078e00ff */
[----:B------:R-:W-:Y:S01]  /*2130*/  IMAD.HI.U32 R6, R19, R2, RZ ;  /* 0x0000000213067227 */ /* 0x000fe200078e00ff */
[----:B------:R-:W-:-:S04]  /*2140*/  @P3 SHF.R.U32.HI R17, RZ, R3, R20 ;  /* 0x00000003ff113219 */ /* 0x000fc80000011614 */
[----:B------:R-:W-:Y:S01]  /*2150*/  @P3 SHF.R.U32.HI R19, RZ, R3, R6 ;  /* 0x00000003ff133219 */ /* 0x000fe20000011606 */
[----:B------:R-:W-:-:S04]  /*2160*/  IMAD R17, R60, R17, RZ ;  /* 0x000000113c117224 */ /* 0x000fc800078e02ff */
[----:B------:R-:W-:Y:S01]  /*2170*/  IMAD R6, R60, R19, RZ ;  /* 0x000000133c067224 */ /* 0x000fe200078e02ff */
[C---:B------:R-:W-:Y:S02]  /*2180*/  ISETP.GE.AND P0, PT, R5.reuse, R17, PT ;  /* 0x000000110500720c */ /* 0x040fe40003f06270 */
[----:B------:R-:W-:Y:S02]  /*2190*/  IADD3 R17, PT, PT, -R5, RZ, RZ ;  /* 0x000000ff05117210 */ /* 0x000fe40007ffe1ff */
[----:B------:R-:W-:Y:S01]  /*21a0*/  ISETP.GE.OR P0, PT, R7, R6, P0 ;  /* 0x000000060700720c */ /* 0x000fe20000706670 */
[----:B------:R-:W-:-:S04]  /*21b0*/  IMAD.HI.U32 R6, R5, R2, RZ ;  /* 0x0000000205067227 */ /* 0x000fc800078e00ff */
[----:B------:R-:W-:Y:S01]  /*21c0*/  IMAD R0, R4, R17, R0 ;  /* 0x0000001104007224 */ /* 0x000fe200078e0200 */
[----:B------:R-:W-:-:S04]  /*21d0*/  SHF.R.U32.HI R6, RZ, R3, R6 ;  /* 0x00000003ff067219 */ /* 0x000fc80000011606 */
[----:B------:R-:W-:-:S03]  /*21e0*/  SEL R6, R5, R6, !P3 ;  /* 0x0000000605067207 */ /* 0x000fc60005800000 */
[----:B------:R-:W-:-:S04]  /*21f0*/  @!P0 IMAD.HI.U32 R16, R7, R2, RZ ;  /* 0x0000000207108227 */ /* 0x000fc800078e00ff */
[----:B------:R-:W-:Y:S01]  /*2200*/  IMAD.MOV R2, RZ, RZ, -R6 ;  /* 0x000000ffff027224 */ /* 0x000fe200078e0a06 */
[----:B------:R-:W-:-:S03]  /*2210*/  @!P0 SHF.R.U32.HI R16, RZ, R3, R16 ;  /* 0x00000003ff108219 */ /* 0x000fc60000011610 */
[----:B------:R-:W-:Y:S01]  /*2220*/  IMAD R2, R60, R2, R5 ;  /* 0x000000023c027224 */ /* 0x000fe200078e0205 */
[----:B------:R-:W-:-:S05]  /*2230*/  @!P0 SEL R3, R7, R16, !P3 ;  /* 0x0000001007038207 */ /* 0x000fca0005800000 */
[--C-:B------:R-:W-:Y:S02]  /*2240*/  @!P0 IMAD.IADD R6, R6, 0x1, -R3.reuse ;  /* 0x0000000106068824 */ /* 0x100fe400078e0a03 */
[----:B------:R-:W-:Y:S01]  /*2250*/  @!P0 IMAD R3, R2, R19, R3 ;  /* 0x0000001302038224 */ /* 0x000fe200078e0203 */
[----:B------:R-:W-:Y:S01]  /*2260*/  IADD3 R2, PT, PT, -R7, RZ, RZ ;  /* 0x000000ff07027210 */ /* 0x000fe20007ffe1ff */
[----:B------:R-:W-:Y:S02]  /*2270*/  @!P0 IMAD R5, R60, R6, R7 ;  /* 0x000000063c058224 */ /* 0x000fe400078e0207 */
[----:B------:R-:W-:Y:S02]  /*2280*/  @!P0 IMAD.MOV.U32 R7, RZ, RZ, R3 ;  /* 0x000000ffff078224 */ /* 0x000fe400078e0003 */
[----:B------:R-:W-:Y:S02]  /*2290*/  IMAD R2, R18, R2, R11 ;  /* 0x0000000212027224 */ /* 0x000fe400078e020b */
[----:B------:R-:W-:-:S02]  /*22a0*/  IMAD R0, R5, R4, R0 ;  /* 0x0000000405007224 */ /* 0x000fc400078e0200 */
[----:B------:R-:W-:Y:S02]  /*22b0*/  IMAD R11, R7, R18, R2 ;  /* 0x00000012070b7224 */ /* 0x000fe400078e0202 */
.L_x_34:
[----:B------:R-:W1:Y:S02]  /*22c0*/  LDCU UR5, c[0x0][0xb30] ;  /* 0x00016600ff0577ac */ /* 0x000e640008000800 */
[----:B-1----:R-:W-:-:S09]  /*22d0*/  UISETP.NE.AND UP0, UPT, UR5, 0x1, UPT ;  /* 0x000000010500788c */ /* 0x002fd2000bf05270 */
[----:B------:R-:W-:Y:S05]  /*22e0*/  BRA.U UP0, `(.L_x_35) ;  /* 0x0000000100407547 */ /* 0x000fea000b800000 */
[----:B------:R-:W1:Y:S08]  /*22f0*/  LDC.64 R4, c[0x0][0xb10] ;  /* 0x0002c400ff047b82 */ /* 0x000e700000000a00 */
[----:B------:R-:W2:Y:S08]  /*2300*/  LDC.64 R2, c[0x0][0xb18] ;  /* 0x0002c600ff027b82 */ /* 0x000eb00000000a00 */
[----:B------:R-:W3:Y:S08]  /*2310*/  LDC R6, c[0x0][0xb20] ;  /* 0x0002c800ff067b82 */ /* 0x000ef00000000800 */
[----:B------:R-:W4:Y:S01]  /*2320*/  LDC R16, c[0x0][0xb0c] ;  /* 0x0002c300ff107b82 */ /* 0x000f220000000800 */
[----:B-1----:R-:W-:-:S05]  /*2330*/  IMAD.HI.U32 R4, R11, R4, RZ ;  /* 0x000000040b047227 */ /* 0x002fca00078e00ff */
[----:B------:R-:W-:Y:S01]  /*2340*/  SHF.R.U32.HI R4, RZ, R5, R4 ;  /* 0x00000005ff047219 */ /* 0x000fe20000011604 */
[----:B--2---:R-:W-:Y:S01]  /*2350*/  IMAD.HI.U32 R3, R0, R3, RZ ;  /* 0x0000000300037227 */ /* 0x004fe200078e00ff */
[----:B------:R-:W-:-:S04]  /*2360*/  ISETP.NE.AND P0, PT, R2, 0x1, PT ;  /* 0x000000010200780c */ /* 0x000fc80003f05270 */
[----:B---3--:R-:W-:-:S04]  /*2370*/  SHF.R.U32.HI R3, RZ, R6, R3 ;  /* 0x00000006ff037219 */ /* 0x008fc80000011603 */
[----:B------:R-:W-:Y:S02]  /*2380*/  SEL R3, R0, R3, !P0 ;  /* 0x0000000300037207 */ /* 0x000fe40004000000 */
[----:B----4-:R-:W-:-:S04]  /*2390*/  ISETP.NE.AND P1, PT, R16, 0x1, PT ;  /* 0x000000011000780c */ /* 0x010fc80003f25270 */
[----:B------:R-:W-:-:S05]  /*23a0*/  SEL R4, R11, R4, !P1 ;  /* 0x000000040b047207 */ /* 0x000fca0004800000 */
[----:B------:R-:W-:Y:S02]  /*23b0*/  IMAD.IADD R5, R3, 0x1, -R4 ;  /* 0x0000000103057824 */ /* 0x000fe400078e0a04 */
[----:B------:R-:W-:Y:S02]  /*23c0*/  IMAD.IADD R3, R4, 0x1, -R3 ;  /* 0x0000000104037824 */ /* 0x000fe400078e0a03 */
[----:B------:R-:W-:Y:S02]  /*23d0*/  IMAD R11, R5, R16, R11 ;  /* 0x00000010050b7224 */ /* 0x000fe400078e020b */
[----:B------:R-:W-:-:S07]  /*23e0*/  IMAD R0, R3, R2, R0 ;  /* 0x0000000203007224 */ /* 0x000fce00078e0200 */
.L_x_35:
[----:B------:R-:W-:Y:S01]  /*23f0*/  VIADD R14, R14, 0x1 ;  /* 0x000000010e0e7836 */ /* 0x000fe20000000000 */
[----:B------:R-:W-:Y:S01]  /*2400*/  PLOP3.LUT P1, PT, PT, PT, PT, 0x80, 0x8 ;  /* 0x000000000008781c */ /* 0x000fe20003f2f070 */
[----:B------:R-:W-:Y:S02]  /*2410*/  IMAD.IADD R129, R11, 0x1, R122 ;  /* 0x000000010b817824 */ /* 0x000fe400078e027a */
[----:B------:R-:W-:Y:S01]  /*2420*/  IMAD.IADD R123, R0, 0x1, R115 ;  /* 0x00000001007b7824 */ /* 0x000fe200078e0273 */
[----:B------:R-:W-:-:S04]  /*2430*/  ISETP.NE.AND P0, PT, R14, 0x2, PT ;  /* 0x000000020e00780c */ /* 0x000fc80003f05270 */
[----:B------:R-:W-:Y:S02]  /*2440*/  SEL R2, RZ, 0x1, P0 ;  /* 0x00000001ff027807 */ /* 0x000fe40000000000 */
[----:B------:R-:W-:Y:S02]  /*2450*/  SEL R14, R14, RZ, P0 ;  /* 0x000000ff0e0e7207 */ /* 0x000fe40000000000 */
[----:B------:R-:W-:Y:S01]  /*2460*/  LOP3.LUT R13, R13, R2, RZ, 0x3c, !PT ;  /* 0x000000020d0d7212 */ /* 0x000fe200078e3cff */
[----:B------:R-:W-:Y:S06]  /*2470*/  @P2 BRA `(.L_x_36) ;  /* 0xfffffff000982947 */ /* 0x000fec000383ffff */
[----:B------:R-:W-:Y:S01]  /*2480*/  UIADD3 UR4, UPT, UPT, UR4, 0x98, URZ ;  /* 0x0000009804047890 */ /* 0x000fe2000fffe0ff */
[----:B------:R-:W-:-:S03]  /*2490*/  SHF.L.U32 R3, R15, 0x1f, RZ ;  /* 0x0000001f0f037819 */ /* 0x000fc600000006ff */
[----:B------:R-:W-:-:S09]  /*24a0*/  ULEA UR5, UR13, UR4, 0x3 ;  /* 0x000000040d057291 */ /* 0x000fd2000f8e18ff */
[----:B------:R-:W1:Y:S02]  /*24b0*/  SYNCS.PHASECHK.TRANS64.TRYWAIT P0, [UR5], R3 ;  /* 0x00000003ff0075a7 */ /* 0x000e640008001105 */
[----:B-1----:R-:W-:Y:S05]  /*24c0*/  @!P0 BRA `(.L_x_37) ;  /* 0x0000004c00188947 */ /* 0x002fea0003800000 */
.L_x_113:
[----:B------:R-:W-:-:S04]  /*24d0*/  UIADD3 UR6, UPT, UPT, UR13, 0x1, URZ ;  /* 0x000000010d067890 */ /* 0x000fc8000fffe0ff */
[----:B------:R-:W-:-:S04]  /*24e0*/  UISETP.NE.AND UP0, UPT, UR6, 0x13, UPT ;  /* 0x000000130600788c */ /* 0x000fc8000bf05270 */
[----:B------:R-:W-:Y:S02]  /*24f0*/  USEL UR7, URZ, 0x1, UP0 ;  /* 0x00000001ff077887 */ /* 0x000fe40008000000 */
[----:B------:R-:W-:-:S04]  /*2500*/  USEL UR6, UR6, URZ, UP0 ;  /* 0x000000ff06067287 */ /* 0x000fc80008000000 */
[----:B------:R-:W-:Y:S01]  /*2510*/  ULEA UR5, UR6, UR4, 0x3 ;  /* 0x0000000406057291 */ /* 0x000fe2000f8e18ff */
[----:B------:R-:W-:-:S04]  /*2520*/  LOP3.LUT R2, R15, UR7, RZ, 0x3c, !PT ;  /* 0x000000070f027c12 */ /* 0x000fc8000f8e3cff */
[----:B-1----:R-:W-:-:S04]  /*2530*/  SHF.L.U32 R3, R2, 0x1f, RZ ;  /* 0x0000001f02037819 */ /* 0x002fc800000006ff */
[----:B------:R-:W1:Y:S02]  /*2540*/  SYNCS.PHASECHK.TRANS64.TRYWAIT P0, [UR5], R3 ;  /* 0x00000003ff0075a7 */ /* 0x000e640008001105 */
[----:B-1----:R-:W-:Y:S05]  /*2550*/  @!P0 BRA `(.L_x_38) ;  /* 0x0000004c000c8947 */ /* 0x002fea0003800000 */
.L_x_115:
        /* <DEDUP_REMOVED lines=9> */
.L_x_117:
        /* <DEDUP_REMOVED lines=9> */
.L_x_119:
        /* <DEDUP_REMOVED lines=9> */
.L_x_121:
        /* <DEDUP_REMOVED lines=9> */
.L_x_123:
        /* <DEDUP_REMOVED lines=9> */
.L_x_125:
        /* <DEDUP_REMOVED lines=9> */
.L_x_127:
        /* <DEDUP_REMOVED lines=9> */
.L_x_129:
        /* <DEDUP_REMOVED lines=9> */
.L_x_131:
        /* <DEDUP_REMOVED lines=9> */
.L_x_133:
        /* <DEDUP_REMOVED lines=9> */
.L_x_135:
        /* <DEDUP_REMOVED lines=9> */
.L_x_137:
        /* <DEDUP_REMOVED lines=9> */
.L_x_139:
        /* <DEDUP_REMOVED lines=9> */
.L_x_141:
        /* <DEDUP_REMOVED lines=9> */
.L_x_143:
        /* <DEDUP_REMOVED lines=9> */
.L_x_145:
        /* <DEDUP_REMOVED lines=9> */
.L_x_147:
[----:B------:R-:W-:-:S04]  /*2e60*/  UIADD3 UR6, UPT, UPT, UR6, 0x1, URZ ;  /* 0x0000000106067890 */ /* 0x000fc8000fffe0ff */
[----:B------:R-:W-:-:S04]  /*2e70*/  UISETP.NE.AND UP0, UPT, UR6, 0x13, UPT ;  /* 0x000000130600788c */ /* 0x000fc8000bf05270 */
[----:B------:R-:W-:Y:S02]  /*2e80*/  USEL UR5, URZ, 0x1, UP0 ;  /* 0x00000001ff057887 */ /* 0x000fe40008000000 */
[----:B------:R-:W-:-:S04]  /*2e90*/  USEL UR6, UR6, URZ, UP0 ;  /* 0x000000ff06067287 */ /* 0x000fc80008000000 */
[----:B------:R-:W-:Y:S01]  /*2ea0*/  ULEA UR6, UR6, UR4, 0x3 ;  /* 0x0000000406067291 */ /* 0x000fe2000f8e18ff */
[----:B-1----:R-:W-:-:S04]  /*2eb0*/  LOP3.LUT R3, R2, UR5, RZ, 0x3c, !PT ;  /* 0x0000000502037c12 */ /* 0x002fc8000f8e3cff */
[----:B------:R-:W-:Y:S01]  /*2ec0*/  SHF.L.U32 R3, R3, 0x1f, RZ ;  /* 0x0000001f03037819 */ /* 0x000fe200000006ff */
[----:B------:R-:W-:-:S07]  /*2ed0*/  IMAD.U32 R0, RZ, RZ, UR6 ;  /* 0x00000006ff007e24 */ /* 0x000fce000f8e00ff */
.L_x_55:
[----:B-1----:R1:W2:Y:S02]  /*2ee0*/  SYNCS.PHASECHK.TRANS64.TRYWAIT P0, [R0+URZ], R3 ;  /* 0x00000003000075a7 */ /* 0x0022a400080011ff */
[----:B--2---:R-:W-:Y:S05]  /*2ef0*/  @!P0 NANOSLEEP.SYNCS 0x989680 ;  /* 0x009896800000895d */ /* 0x004fea0003900000 */
[----:B------:R-:W2:Y:S02]  /*2f00*/  @!P0 SYNCS.PHASECHK.TRANS64 P0, [R0+URZ], R3 ;  /* 0x00000003000085a7 */ /* 0x000ea400080010ff */
[----:B--2---:R-:W-:Y:S05]  /*2f10*/  @P0 EXIT ;  /* 0x000000000000094d */ /* 0x004fea0003800000 */
[----:B------:R-:W-:Y:S05]  /*2f20*/  BRA `(.L_x_55) ;  /* 0xfffffffc00ec7947 */ /* 0x000fea000383ffff */
.L_x_18:
[----:B------:R-:W-:-:S04]  /*2f30*/  UISETP.NE.AND UP1, UPT, UR37, URZ, UPT ;  /* 0x000000ff2500728c */ /* 0x000fc8000bf25270 */
[----:B------:R-:W-:-:S09]  /*2f40*/  UISETP.NE.OR UP1, UPT, UR8, 0x1, UP1 ;  /* 0x000000010800788c */ /* 0x000fd20008f25670 */
[----:B------:R-:W-:Y:S05]  /*2f50*/  BRA.U UP1, `(.L_x_56) ;  /* 0x0000000501487547 */ /* 0x000fea000b800000 */
[----:B------:R-:W-:Y:S01]  /*2f60*/  ISETP.NE.AND P2, PT, R0, RZ, PT ;  /* 0x000000ff0000720c */ /* 0x000fe20003f45270 */
[----:B------:R-:W-:Y:S01]  /*2f70*/  IMAD.MOV.U32 R12, RZ, RZ, 0x1 ;  /* 0x00000001ff0c7424 */ /* 0x000fe200078e00ff */
[----:B------:R-:W-:Y:S02]  /*2f80*/  CS2R R10, SRZ ;  /* 0x00000000000a7805 */ /* 0x000fe4000001ff00 */
[----:B------:R-:W-:Y:S01]  /*2f90*/  CS2R R8, SRZ ;  /* 0x0000000000087805 */ /* 0x000fe2000001ff00 */
[----:B------:R-:W-:Y:S01]  /*2fa0*/  UMOV UR4, 0x400 ;  /* 0x0000040000047882 */ /* 0x000fe20000000000 */
[----:B------:R-:W-:Y:S01]  /*2fb0*/  UMOV UR6, URZ ;  /* 0x000000ff00067c82 */ /* 0x000fe20008000000 */
[----:B------:R-:W-:-:S12]  /*2fc0*/  ULEA UR37, UR37, UR4, 0x18 ;  /* 0x0000000425257291 */ /* 0x000fd8000f8ec0ff */
.L_x_60:
[----:B------:R-:W-:Y:S02]  /*2fd0*/  LEA R2, R8, UR37, 0x3 ;  /* 0x0000002508027c11 */ /* 0x000fe4000f8e18ff */
[----:B------:R-:W-:-:S03]  /*2fe0*/  SHF.L.U32 R5, R9, 0x1f, RZ ;  /* 0x0000001f09057819 */ /* 0x000fc600000006ff */
[----:B------:R-:W-:Y:S01]  /*2ff0*/  VIADD R4, R2, 0x1c0 ;  /* 0x000001c002047836 */ /* 0x000fe20000000000 */
[----:B------:R-:W1:Y:S02]  /*3000*/  SYNCS.PHASECHK.TRANS64.TRYWAIT P0, [R2+URZ+0x1b0], R5 ;  /* 0x0001b005020075a7 */ /* 0x000e6400080011ff */
[----:B-1----:R-:W-:Y:S05]  /*3010*/  @!P0 BRA `(.L_x_57) ;  /* 0x0000004400f48947 */ /* 0x002fea0003800000 */
.L_x_148:
[----:B------:R-:W-:Y:S01]  /*3020*/  ULEA UR5, UR6, UR37, 0x3 ;  /* 0x0000002506057291 */ /* 0x000fe2000f8e18ff */
[----:B------:R-:W-:Y:S02]  /*3030*/  PRMT R4, RZ, 0x654, R4 ;  /* 0x00000654ff047816 */ /* 0x000fe40000000004 */
[----:B-1----:R-:W-:Y:S01]  /*3040*/  SHF.L.U32 R5, R12, 0x1f, RZ ;  /* 0x0000001f0c057819 */ /* 0x002fe200000006ff */
[----:B------:R-:W-:Y:S01]  /*3050*/  UIADD3 UR4, UPT, UPT, UR5, 0x150, URZ ;  /* 0x0000015005047890 */ /* 0x000fe2000fffe0ff */
[----:B------:R1:W-:Y:S05]  /*3060*/  SYNCS.ARRIVE.TRANS64.RED.A1T0 RZ, [R4+URZ], RZ ;  /* 0x000000ff04ff79a7 */ /* 0x0003ea00081004ff */
[----:B------:R-:W-:Y:S01]  /*3070*/  IMAD.U32 R7, RZ, RZ, UR4 ;  /* 0x00000004ff077e24 */ /* 0x000fe2000f8e00ff */
[----:B------:R-:W2:Y:S04]  /*3080*/  SYNCS.PHASECHK.TRANS64.TRYWAIT P0, [UR5+0x160], R5 ;  /* 0x00016005ff0075a7 */ /* 0x000ea80008001105 */
[----:B------:R-:W-:Y:S01]  /*3090*/  PRMT R6, R0, 0x654, R7 ;  /* 0x0000065400067816 */ /* 0x000fe20000000007 */
[----:B-1----:R-:W-:Y:S01]  /*30a0*/  @!P2 IMAD.MOV.U32 R4, RZ, RZ, 0x10 ;  /* 0x00000010ff04a424 */ /* 0x002fe200078e00ff */
[----:B--2---:R-:W-:Y:S06]  /*30b0*/  @!P0 BRA `(.L_x_58) ;  /* 0x0000004400e08947 */ /* 0x004fec0003800000 */
.L_x_150:
[----:B------:R-:W-:Y:S01]  /*30c0*/  ULEA UR4, UR6, UR37, 0x4 ;  /* 0x0000002506047291 */ /* 0x000fe2000f8e20ff */
[----:B------:R-:W-:Y:S01]  /*30d0*/  SEL R3, R6, R3, !P2 ;  /* 0x0000000306037207 */ /* 0x000fe20005000000 */
[----:B------:R-:W-:Y:S01]  /*30e0*/  UIADD3 UR5, UPT, UPT, UR5, 0x150, URZ ;  /* 0x0000015005057890 */ /* 0x000fe2000fffe0ff */
[----:B-1----:R-:W-:Y:S01]  /*30f0*/  LEA R2, R11, UR37, 0x3 ;  /* 0x000000250b027c11 */ /* 0x002fe2000f8e18ff */
[----:B------:R-:W-:Y:S01]  /*3100*/  UIADD3 UR4, UPT, UPT, UR4, 0x1e0, URZ ;  /* 0x000001e004047890 */ /* 0x000fe2000fffe0ff */
[----:B------:R-:W-:Y:S01]  /*3110*/  SHF.L.U32 R5, R10, 0x1f, RZ ;  /* 0x0000001f0a057819 */ /* 0x000fe200000006ff */
[----:B------:R1:W-:Y:S01]  /*3120*/  @!P2 SYNCS.ARRIVE.TRANS64.RED RZ, [R3+URZ], R4 ;  /* 0x0000000403ffa9a7 */ /* 0x0003e200080004ff */
[----:B------:R-:W-:Y:S01]  /*3130*/  UIADD3 UR6, UPT, UPT, UR6, 0x1, URZ ;  /* 0x0000000106067890 */ /* 0x000fe2000fffe0ff */
[----:B------:R-:W-:-:S03]  /*3140*/  VIADD R8, R8, 0x1 ;  /* 0x0000000108087836 */ /* 0x000fc60000000000 */
[----:B------:R-:W-:Y:S02]  /*3150*/  UISETP.NE.AND UP0, UPT, UR6, 0x2, UPT ;  /* 0x000000020600788c */ /* 0x000fe4000bf05270 */
[----:B------:R-:W-:Y:S06]  /*3160*/  UGETNEXTWORKID.BROADCAST [UR4], [UR5] ;  /* 0x00000000040073ca */ /* 0x000fec0008000100 */
[----:B------:R-:W-:Y:S01]  /*3170*/  USEL UR4, URZ, 0x1, UP0 ;  /* 0x00000001ff047887 */ /* 0x000fe20008000000 */
[----:B------:R-:W-:Y:S01]  /*3180*/  ISETP.NE.AND P0, PT, R8, 0x2, PT ;  /* 0x000000020800780c */ /* 0x000fe20003f05270 */
[----:B------:R-:W-:Y:S01]  /*3190*/  USEL UR6, UR6, URZ, UP0 ;  /* 0x000000ff06067287 */ /* 0x000fe20008000000 */
[----:B------:R-:W2:Y:S03]  /*31a0*/  SYNCS.PHASECHK.TRANS64.TRYWAIT P1, [R2+URZ+0x150], R5 ;  /* 0x00015005020075a7 */ /* 0x000ea600080211ff */
[----:B------:R-:W-:Y:S01]  /*31b0*/  LOP3.LUT R12, R12, UR4, RZ, 0x3c, !PT ;  /* 0x000000040c0c7c12 */ /* 0x000fe2000f8e3cff */
[----:B-12---:R-:W-:Y:S07]  /*31c0*/  @!P1 BRA `(.L_x_59) ;  /* 0x0000004400b49947 */ /* 0x006fee0003800000 */
.L_x_151:
[C---:B------:R-:W-:Y:S01]  /*31d0*/  LEA R4, R11.reuse, UR37, 0x4 ;  /* 0x000000250b047c11 */ /* 0x040fe2000f8e20ff */
[----:B-1----:R-:W-:Y:S01]  /*31e0*/  VIADD R2, R2, 0x160 ;  /* 0x0000016002027836 */ /* 0x002fe20000000000 */
[----:B------:R-:W-:Y:S01]  /*31f0*/  SEL R8, R8, RZ, P0 ;  /* 0x000000ff08087207 */ /* 0x000fe20000000000 */
[----:B------:R-:W-:-:S03]  /*3200*/  VIADD R11, R11, 0x1 ;  /* 0x000000010b0b7836 */ /* 0x000fc60000000000 */
[----:B------:R-:W1:Y:S01]  /*3210*/  LDS.128 R4, [R4+0x1e0] ;  /* 0x0001e00004047984 */ /* 0x000e620000000c00 */
[----:B------:R-:W-:Y:S02]  /*3220*/  PRMT R2, RZ, 0x654, R2 ;  /* 0x00000654ff027816 */ /* 0x000fe40000000002 */
[C---:B------:R-:W-:Y:S01]  /*3230*/  ISETP.NE.AND P1, PT, R11.reuse, 0x2, PT ;  /* 0x000000020b00780c */ /* 0x040fe20003f25270 */
[----:B------:R-:W-:Y:S01]  /*3240*/  @!PT LDS RZ, [RZ] ;  /* 0x00000000fffff984 */ /* 0x000fe20000000800 */
[----:B------:R-:W-:Y:S01]  /*3250*/  @!PT LDS RZ, [RZ] ;  /* 0x00000000fffff984 */ /* 0x000fe20000000800 */
[----:B------:R-:W-:Y:S01]  /*3260*/  @!PT LDS RZ, [RZ] ;  /* 0x00000000fffff984 */ /* 0x000fe20000000800 */
[----:B------:R-:W-:Y:S01]  /*3270*/  @!PT LDS RZ, [RZ] ;  /* 0x00000000fffff984 */ /* 0x000fe20000000800 */
[----:B------:R2:W-:Y:S06]  /*3280*/  MEMBAR.ALL.CTA ;  /* 0x0000000000007992 */ /* 0x0005ec0000008000 */
[----:B--2---:R-:W2:Y:S01]  /*3290*/  FENCE.VIEW.ASYNC.S ;  /* 0x00000000000073c6 */ /* 0x004ea20000000000 */
[----:B------:R-:W-:Y:S01]  /*32a0*/  SEL R11, R11, RZ, P1 ;  /* 0x000000ff0b0b7207 */ /* 0x000fe20000800000 */
[----:B--2---:R2:W-:Y:S01]  /*32b0*/  SYNCS.ARRIVE.TRANS64.RED.A1T0 RZ, [R2+URZ], RZ ;  /* 0x000000ff02ff79a7 */ /* 0x0045e200081004ff */
[----:B-1----:R-:W-:-:S02]  /*32c0*/  LOP3.LUT P3, RZ, R6, 0x1, RZ, 0xc0, !PT ;  /* 0x0000000106ff7812 */ /* 0x002fc4000786c0ff */
[----:B------:R-:W-:-:S04]  /*32d0*/  SEL R5, RZ, 0x1, P1 ;  /* 0x00000001ff057807 */ /* 0x000fc80000800000 */
[----:B------:R-:W-:Y:S02]  /*32e0*/  LOP3.LUT R10, R10, R5, RZ, 0x3c, !PT ;  /* 0x000000050a0a7212 */ /* 0x000fe400078e3cff */
[----:B--2---:R-:W-:-:S04]  /*32f0*/  SEL R2, RZ, 0x1, P0 ;  /* 0x00000001ff027807 */ /* 0x004fc80000000000 */
[----:B------:R-:W-:Y:S01]  /*3300*/  LOP3.LUT R9, R9, R2, RZ, 0x3c, !PT ;  /* 0x0000000209097212 */ /* 0x000fe200078e3cff */
[----:B------:R-:W-:Y:S06]  /*3310*/  @P3 BRA `(.L_x_60) ;  /* 0xfffffffc002c3947 */ /* 0x000fec000383ffff */
[----:B------:R-:W-:Y:S01]  /*3320*/  ULEA UR5, UR6, UR37, 0x3 ;  /* 0x0000002506057291 */ /* 0x000fe2000f8e18ff */
[----:B------:R-:W-:-:S08]  /*3330*/  SHF.L.U32 R3, R12, 0x1f, RZ ;  /* 0x0000001f0c037819 */ /* 0x000fd000000006ff */
[----:B------:R-:W1:Y:S02]  /*3340*/  SYNCS.PHASECHK.TRANS64 P0, [UR5+0x160], R3 ;  /* 0x00016003ff0075a7 */ /* 0x000e640008001005 */
[----:B-1----:R-:W-:Y:S05]  /*3350*/  @P0 BRA `(.L_x_61) ;  /* 0x0000000000080947 */ /* 0x002fea0003800000 */
[----:B------:R-:W1:Y:S02]  /*3360*/  SYNCS.PHASECHK.TRANS64.TRYWAIT P0, [UR5+0x160], R3 ;  /* 0x00016003ff0075a7 */ /* 0x000e640008001105 */
[----:B-1----:R-:W-:Y:S05]  /*3370*/  @!P0 BRA `(.L_x_62) ;  /* 0x00000044005c8947 */ /* 0x002fea0003800000 */
.L_x_61:
[----:B------:R-:W-:-:S04]  /*3380*/  UIADD3 UR4, UPT, UPT, UR6, 0x1, URZ ;  /* 0x0000000106047890 */ /* 0x000fc8000fffe0ff */
[----:B------:R-:W-:-:S04]  /*3390*/  UISETP.NE.AND UP0, UPT, UR4, 0x2, UPT ;  /* 0x000000020400788c */ /* 0x000fc8000bf05270 */
[----:B------:R-:W-:Y:S02]  /*33a0*/  USEL UR7, URZ, 0x1, UP0 ;  /* 0x00000001ff077887 */ /* 0x000fe40008000000 */
[----:B------:R-:W-:-:S04]  /*33b0*/  USEL UR4, UR4, URZ, UP0 ;  /* 0x000000ff04047287 */ /* 0x000fc80008000000 */
[----:B------:R-:W-:Y:S01]  /*33c0*/  ULEA UR4, UR4, UR37, 0x3 ;  /* 0x0000002504047291 */ /* 0x000fe2000f8e18ff */
[----:B-1----:R-:W-:-:S04]  /*33d0*/  LOP3.LUT R3, R12, UR7, RZ, 0x3c, !PT ;  /* 0x000000070c037c12 */ /* 0x002fc8000f8e3cff */
[----:B------:R-:W-:-:S04]  /*33e0*/  SHF.L.U32 R0, R3, 0x1f, RZ ;  /* 0x0000001f03007819 */ /* 0x000fc800000006ff */
[----:B------:R-:W1:Y:S02]  /*33f0*/  SYNCS.PHASECHK.TRANS64 P0, [UR4+0x160], R0 ;  /* 0x00016000ff0075a7 */ /* 0x000e640008001004 */
[----:B-1----:R-:W-:Y:S05]  /*3400*/  @P0 EXIT ;  /* 0x000000000000094d */ /* 0x002fea0003800000 */
[----:B------:R-:W-:Y:S02]  /*3410*/  SHF.L.U32 R3, R3, 0x1f, RZ ;  /* 0x0000001f03037819 */ /* 0x000fe400000006ff */
[----:B------:R-:W-:-:S07]  /*3420*/  MOV R0, UR4 ;  /* 0x0000000400007c02 */ /* 0x000fce0008000f00 */
.L_x_63:
[----:B-1----:R1:W2:Y:S02]  /*3430*/  SYNCS.PHASECHK.TRANS64.TRYWAIT P0, [R0+URZ+0x160], R3 ;  /* 0x00016003000075a7 */ /* 0x0022a400080011ff */
[----:B--2---:R-:W-:Y:S05]  /*3440*/  @!P0 NANOSLEEP.SYNCS 0x989680 ;  /* 0x009896800000895d */ /* 0x004fea0003900000 */
[----:B------:R-:W2:Y:S02]  /*3450*/  @!P0 SYNCS.PHASECHK.TRANS64 P0, [R0+URZ+0x160], R3 ;  /* 0x00016003000085a7 */ /* 0x000ea400080010ff */
[----:B--2---:R-:W-:Y:S05]  /*3460*/  @P0 EXIT ;  /* 0x000000000000094d */ /* 0x004fea0003800000 */
[----:B------:R-:W-:Y:S05]  /*3470*/  BRA `(.L_x_63) ;  /* 0xfffffffc00ec7947 */ /* 0x000fea000383ffff */
.L_x_56:
[----:B------:R-:W-:-:S09]  /*3480*/  UISETP.NE.AND UP1, UPT, UR8, URZ, UPT ;  /* 0x000000ff0800728c */ /* 0x000fd2000bf25270 */
[----:B------:R-:W-:Y:S05]  /*3490*/  BRA.U UP1, `(.L_x_64) ;  /* 0x0000000d017c7547 */ /* 0x000fea000b800000 */
[----:B------:R-:W-:Y:S01]  /*34a0*/  UMOV UR4, 0x40 ;  /* 0x0000004000047882 */ /* 0x000fe20000000000 */
[----:B------:R-:W-:Y:S01]  /*34b0*/  NOP ;  /* 0x0000000000007918 */ /* 0x000fe20000000000 */
[----:B------:R-:W-:Y:S01]  /*34c0*/  ULEA UR4, UR37, UR4, 0x18 ;  /* 0x0000000425047291 */ /* 0x000fe2000f8ec0ff */
[----:B------:R-:W-:Y:S02]  /*34d0*/  UMOV UR5, 0x400 ;  /* 0x0000040000057882 */ /* 0x000fe40000000000 */
[----:B------:R-:W-:-:S06]  /*34e0*/  ULEA UR37, UR37, UR5, 0x18 ;  /* 0x0000000525257291 */ /* 0x000fcc000f8ec0ff */
[----:B------:R-:W1:Y:S02]  /*34f0*/  LDS.U8 R0, [UR4+0x1c] ;  /* 0x00001c04ff007984 */ /* 0x000e640008000000 */
[----:B-1----:R-:W-:-:S13]  /*3500*/  ISETP.NE.AND P0, PT, R0, RZ, PT ;  /* 0x000000ff0000720c */ /* 0x002fda0003f05270 */
[----:B------:R-:W-:Y:S05]  /*3510*/  @P0 BRA `(.L_x_65) ;  /* 0x0000000000580947 */ /* 0x000fea0003800000 */
[----:B------:R-:W-:-:S13]  /*3520*/  ELECT P0, URZ, PT ;  /* 0x0000000000ff782f */ /* 0x000fda0003800000 */
[----:B------:R-:W-:Y:S05]  /*3530*/  @!P0 BRA `(.L_x_66) ;  /* 0x0000000000608947 */ /* 0x000fea0003800000 */
[----:B------:R-:W-:Y:S01]  /*3540*/  UMOV UR5, 0x10 ;  /* 0x0000001000057882 */ /* 0x000fe20000000000 */
[----:B------:R-:W-:Y:S01]  /*3550*/  HFMA2 R0, -RZ, RZ, 0, 5.9604644775390625e-08 ;  /* 0x00000001ff007431 */ /* 0x000fe200000001ff */
[----:B------:R-:W-:-:S03]  /*3560*/  MOV R2, 0xffff ;  /* 0x0000ffff00027802 */ /* 0x000fc60000000f00 */
[----:B------:R-:W-:Y:S04]  /*3570*/  DEPBAR.LE SB1, 0x36 ;  /* 0x00009d800000791a */ /* 0x000fe80000000000 */
[----:B------:R-:W1:Y:S02]  /*3580*/  UTCATOMSWS.FIND_AND_SET.ALIGN UP0, UR5, UR5 ;  /* 0x00000005000575e3 */ /* 0x000e640008000800 */
[----:B-1----:R-:W-:Y:S01]  /*3590*/  MOV R3, UR5 ;  /* 0x0000000500037c02 */ /* 0x002fe20008000f00 */
[----:B------:R-:W-:Y:S06]  /*35a0*/  BRA.U UP0, `(.L_x_67) ;  /* 0x0000000100187547 */ /* 0x000fec000b800000 */
.L_x_68:
[----:B------:R-:W-:Y:S05]  /*35b0*/  NANOSLEEP 0x64 ;  /* 0x000000640000795d */ /* 0x000fea0003800000 */
[----:B------:R-:W-:-:S05]  /*35c0*/  UMOV UR5, 0x10 ;  /* 0x0000001000057882 */ /* 0x000fca0000000000 */
[----:B------:R-:W-:Y:S04]  /*35d0*/  DEPBAR.LE SB1, 0x36 ;  /* 0x00009d800000791a */ /* 0x000fe80000000000 */
[----:B------:R-:W1:Y:S02]  /*35e0*/  UTCATOMSWS.FIND_AND_SET.ALIGN UP0, UR5, UR5 ;  /* 0x00000005000575e3 */ /* 0x000e640008000800 */
[----:B-1----:R-:W-:Y:S01]  /*35f0*/  MOV R3, UR5 ;  /* 0x0000000500037c02 */ /* 0x002fe20008000f00 */
[----:B------:R-:W-:Y:S05]  /*3600*/  BRA.U !UP0, `(.L_x_68) ;  /* 0xfffffffd08e87547 */ /* 0x000fea000b83ffff */
.L_x_67:
[-C--:B------:R-:W-:Y:S02]  /*3610*/  SHF.L.U32 R2, R2, R3.reuse, RZ ;  /* 0x0000000302027219 */ /* 0x080fe400000006ff */
[----:B------:R-:W-:Y:S01]  /*3620*/  SHF.L.U32 R0, R0, R3, RZ ;  /* 0x0000000300007219 */ /* 0x000fe200000006ff */
[----:B------:R-:W-:Y:S02]  /*3630*/  IMAD.SHL.U32 R3, R3, 0x20, RZ ;  /* 0x0000002003037824 */ /* 0x000fe400078e00ff */
[----:B------:R1:W-:Y:S04]  /*3640*/  ATOMS.OR RZ, [UR4+0x14], R2 ;  /* 0x00001402ffff798c */ /* 0x0003e8000b000004 */
[----:B------:R1:W-:Y:S04]  /*3650*/  ATOMS.OR RZ, [UR4+0x18], R0 ;  /* 0x00001800ffff798c */ /* 0x0003e8000b000004 */
[----:B------:R1:W-:Y:S01]  /*3660*/  STS [UR37+0x200], R3 ;  /* 0x00020003ff007988 */ /* 0x0003e20008000825 */
[----:B------:R-:W-:Y:S05]  /*3670*/  BRA `(.L_x_66) ;  /* 0x0000000000107947 */ /* 0x000fea0003800000 */
.L_x_65:
[----:B------:R-:W-:Y:S02]  /*3680*/  MOV R0, 0xffffffff ;  /* 0xffffffff00007802 */ /* 0x000fe40000000f00 */
[----:B------:R-:W-:-:S03]  /*3690*/  MOV R2, 0x36c0 ;  /* 0x000036c000027802 */ /* 0x000fc60000000f00 */
[----:B------:R1:W-:Y:S04]  /*36a0*/  STS [UR37+0x200], R0 ;  /* 0x00020000ff007988 */ /* 0x0003e80008000825 */
[----:B-1-3-5:R-:W-:Y:S05]  /*36b0*/  CALL.REL.NOINC `($__internal_1_$__cuda_sm10x_tcgen05_guardrail_trap_phase_invalid_during_alloc) ;  /* 0x0000004400dc7944 */ /* 0x02afea0003c00000 */
.L_x_66:
[----:B------:R-:W-:Y:S05]  /*36c0*/  WARPSYNC.ALL ;  /* 0x0000000000007948 */ /* 0x000fea0003800000 */
[----:B------:R-:W2:Y:S01]  /*36d0*/  S2UR UR9, SR_CgaCtaId ;  /* 0x00000000000979c3 */ /* 0x000ea20000008800 */
[----:B------:R-:W-:Y:S01]  /*36e0*/  UMOV UR4, 0x400 ;  /* 0x0000040000047882 */ /* 0x000fe20000000000 */
[----:B------:R-:W-:-:S06]  /*36f0*/  NOP ;  /* 0x0000000000007918 */ /* 0x000fcc0000000000 */
[----:B------:R-:W-:Y:S06]  /*3700*/  BAR.ARV 0x6, 0xa0 ;  /* 0x0182800000007b1d */ /* 0x000fec0000002000 */
[----:B------:R-:W4:Y:S01]  /*3710*/  LDCU UR5, c[0x0][0x38c] ;  /* 0x00007180ff0577ac */ /* 0x000f220008000800 */
[----:B------:R-:W-:Y:S01]  /*3720*/  IMAD.MOV.U32 R11, RZ, RZ, 0x1 ;  /* 0x00000001ff0b7424 */ /* 0x000fe200078e00ff */
[----:B------:R-:W-:Y:S01]  /*3730*/  CS2R R8, SRZ ;  /* 0x0000000000087805 */ /* 0x000fe2000001ff00 */
[----:B------:R-:W-:Y:S01]  /*3740*/  IMAD.MOV.U32 R10, RZ, RZ, RZ ;  /* 0x000000ffff0a7224 */ /* 0x000fe200078e00ff */
[----:B------:R-:W-:Y:S01]  /*3750*/  UMOV UR12, URZ ;  /* 0x000000ff000c7c82 */ /* 0x000fe20008000000 */
[----:B------:R-:W-:Y:S01]  /*3760*/  UMOV UR11, URZ ;  /* 0x000000ff000b7c82 */ /* 0x000fe20008000000 */
[----:B------:R-:W-:Y:S01]  /*3770*/  UMOV UR24, 0x0 ;  /* 0x0000000000187882 */ /* 0x000fe20000000000 */
[----:B------:R-:W-:Y:S01]  /*3780*/  UMOV UR25, 0x80c0010 ;  /* 0x080c001000197882 */ /* 0x000fe20000000000 */
[----:B------:R-:W-:Y:S01]  /*3790*/  UMOV UR20, 0x0 ;  /* 0x0000000000147882 */ /* 0x000fe20000000000 */
[----:B------:R-:W-:Y:S01]  /*37a0*/  UMOV UR21, 0x80c0010 ;  /* 0x080c001000157882 */ /* 0x000fe20000000000 */
[----:B--2---:R-:W-:Y:S01]  /*37b0*/  ULEA UR9, UR9, UR4, 0x18 ;  /* 0x0000000409097291 */ /* 0x004fe2000f8ec0ff */
[----:B------:R-:W2:Y:S03]  /*37c0*/  LDCU UR4, c[0x0][0x38c] ;  /* 0x00007180ff0477ac */ /* 0x000ea60008000800 */
[----:B------:R-:W-:-:S02]  /*37d0*/  UIADD3 UR10, UPT, UPT, UR9, 0x3300, URZ ;  /* 0x00003300090a7890 */ /* 0x000fc4000fffe0ff */
[----:B----4-:R-:W-:-:S03]  /*37e0*/  UISETP.GE.AND UP3, UPT, UR5, 0x1, UPT ;  /* 0x000000010500788c */ /* 0x010fc6000bf66270 */
[----:B-1----:R-:W1:Y:S01]  /*37f0*/  LDS R0, [UR9+0x200] ;  /* 0x00020009ff007984 */ /* 0x002e620008000800 */
[----:B------:R-:W-:-:S04]  /*3800*/  USHF.R.U32.HI UR10, URZ, 0x4, UR10 ;  /* 0x00000004ff0a7899 */ /* 0x000fc8000801160a */
[----:B------:R-:W-:-:S04]  /*3810*/  ULOP3.LUT UR10, UR10, 0x3fff, URZ, 0xc0, !UPT ;  /* 0x00003fff0a0a7892 */ /* 0x000fc8000f8ec0ff */
[----:B------:R-:W-:Y:S02]  /*3820*/  ULOP3.LUT UR10, UR10, 0x10000, URZ, 0xfc, !UPT ;  /* 0x000100000a0a7892 */ /* 0x000fe4000f8efcff */
[----:B--2---:R-:W-:-:S04]  /*3830*/  UIADD3 UR4, UPT, UPT, UR4, 0x3f, URZ ;  /* 0x0000003f04047890 */ /* 0x004fc8000fffe0ff */
[----:B------:R-:W-:-:S04]  /*3840*/  USHF.R.S32.HI UR8, URZ, 0x1f, UR4 ;  /* 0x0000001fff087899 */ /* 0x000fc80008011404 */
[----:B------:R-:W-:Y:S02]  /*3850*/  ULEA.HI UR8, UR8, UR4, URZ, 0x6 ;  /* 0x0000000408087291 */ /* 0x000fe4000f8f30ff */
[----:B------:R-:W-:Y:S02]  /*3860*/  UIADD3 UR4, UPT, UPT, UR9, 0x29300, URZ ;  /* 0x0002930009047890 */ /* 0x000fe4000fffe0ff */
[----:B------:R-:W-:Y:S02]  /*3870*/  USHF.R.S32.HI UR8, URZ, 0x6, UR8 ;  /* 0x00000006ff087899 */ /* 0x000fe40008011408 */
[----:B------:R-:W-:Y:S02]  /*3880*/  USHF.R.U32.HI UR4, URZ, 0x4, UR4 ;  /* 0x00000004ff047899 */ /* 0x000fe40008011604 */
[----:B------:R-:W-:Y:S02]  /*3890*/  UISETP.LT.AND UP0, UPT, UR8, 0x1, UPT ;  /* 0x000000010800788c */ /* 0x000fe4000bf01270 */
[----:B------:R-:W-:-:S02]  /*38a0*/  ULOP3.LUT UR4, UR4, 0x3fff, URZ, 0xc0, !UPT ;  /* 0x00003fff04047892 */ /* 0x000fc4000f8ec0ff */
[----:B------:R-:W-:Y:S02]  /*38b0*/  USEL UR16, UR8, 0x1, !UP0 ;  /* 0x0000000108107887 */ /* 0x000fe4000c000000 */
[----:B------:R-:W-:Y:S02]  /*38c0*/  ULOP3.LUT UR4, UR4, 0x10000, URZ, 0xfc, !UPT ;  /* 0x0001000004047892 */ /* 0x000fe4000f8efcff */
[----:B------:R-:W-:Y:S01]  /*38d0*/  UIADD3 UR16, UPT, UPT, -UR16, URZ, URZ ;  /* 0x000000ff10107290 */ /* 0x000fe2000fffe1ff */
[----:B-1----:R-:W-:-:S15]  /*38e0*/  R2UR UR13, R0 ;  /* 0x00000000000d72ca */ /* 0x002fde00000e0000 */
.L_x_75:
[----:B------:R-:W-:Y:S02]  /*38f0*/  LEA R0, R10, UR9, 0x3 ;  /* 0x000000090a007c11 */ /* 0x000fe4000f8e18ff */
[----:B------:R-:W-:Y:S02]  /*3900*/  SHF.L.U32 R5, R9, 0x1f, RZ ;  /* 0x0000001f09057819 */ /* 0x000fe400000006ff */
[----:B------:R-:W-:Y:S01]  /*3910*/  PLOP3.LUT P0, PT, PT, PT, UP3, 0x80, 0x8 ;  /* 0x000000000008781c */ /* 0x000fe20003f0f038 */
[----:B------:R-:W-:Y:S01]  /*3920*/  VIADD R3, R0, 0x160 ;  /* 0x0000016000037836 */ /* 0x000fe20000000000 */
[----:B-1----:R-:W1:Y:S02]  /*3930*/  SYNCS.PHASECHK.TRANS64.TRYWAIT P1, [R0+URZ+0x150], R5 ;  /* 0x00015005000075a7 */ /* 0x002e6400080211ff */
[----:B-1--4-:R-:W-:Y:S09]  /*3940*/  @!P1 BRA `(.L_x_69) ;  /* 0x0000004000009947 */ /* 0x012ff20003800000 */
.L_x_153:
[----:B------:R-:W-:Y:S01]  /*3950*/  LEA R4, R10, UR9, 0x4 ;  /* 0x000000090a047c11 */ /* 0x000fe2000f8e20ff */
[----:B------:R-:W-:Y:S01]  /*3960*/  @UP3 ULEA UR5, UR11, UR9, 0x3 ;  /* 0x000000090b053291 */ /* 0x000fe2000f8e18ff */
[----:B------:R-:W-:Y:S01]  /*3970*/  PLOP3.LUT P2, PT, PT, PT, PT, 0x80, 0x8 ;  /* 0x000000000008781c */ /* 0x000fe20003f4f070 */
[----:B------:R-:W-:Y:S01]  /*3980*/  ULEA UR14, UR12, UR9, 0x3 ;  /* 0x000000090c0e7291 */ /* 0x000fe2000f8e18ff */
[----:B------:R-:W-:Y:S01]  /*3990*/  PRMT R3, RZ, 0x654, R3 ;  /* 0x00000654ff037816 */ /* 0x000fe20000000003 */
[----:B------:R-:W-:Y:S01]  /*39a0*/  UIMAD UR15, UR12, 0x30, UR13 ;  /* 0x000000300c0f78a4 */ /* 0x000fe2000f8e020d */
[----:B-1----:R-:W1:Y:S01]  /*39b0*/  LDS.128 R4, [R4+0x1e0] ;  /* 0x0001e00004047984 */ /* 0x002e620000000c00 */
[----:B------:R-:W-:Y:S02]  /*39c0*/  @P0 SHF.L.U32 R2, R8, 0x1f, RZ ;  /* 0x0000001f08020819 */ /* 0x000fe400000006ff */
[----:B------:R-:W-:Y:S01]  /*39d0*/  SHF.L.U32 R0, R11, 0x1f, RZ ;  /* 0x0000001f0b007819 */ /* 0x000fe200000006ff */
[----:B------:R-:W-:Y:S01]  /*39e0*/  @!PT LDS RZ, [RZ] ;  /* 0x00000000fffff984 */ /* 0x000fe20000000800 */
[----:B------:R-:W-:Y:S01]  /*39f0*/  @!PT LDS RZ, [RZ] ;  /* 0x00000000fffff984 */ /* 0x000fe20000000800 */
[----:B------:R-:W-:Y:S01]  /*3a00*/  @!PT LDS RZ, [RZ] ;  /* 0x00000000fffff984 */ /* 0x000fe20000000800 */
[----:B------:R-:W-:Y:S01]  /*3a10*/  @!PT LDS RZ, [RZ] ;  /* 0x00000000fffff984 */ /* 0x000fe20000000800 */
[----:B------:R2:W-:Y:S06]  /*3a20*/  MEMBAR.ALL.CTA ;  /* 0x0000000000007992 */ /* 0x0005ec0000008000 */
[----:B--2---:R-:W2:Y:S02]  /*3a30*/  FENCE.VIEW.ASYNC.S ;  /* 0x00000000000073c6 */ /* 0x004ea40000000000 */
[----:B--2---:R2:W-:Y:S01]  /*3a40*/  SYNCS.ARRIVE.TRANS64.RED.A1T0 RZ, [R3+URZ], RZ ;  /* 0x000000ff03ff79a7 */ /* 0x0045e200081004ff */
[----:B------:R2:W4:Y:S01]  /*3a50*/  @P0 SYNCS.PHASECHK.TRANS64.TRYWAIT P2, [UR5], R2 ;  /* 0x00000002ff0005a7 */ /* 0x0005220008041105 */
[----:B-1----:R-:W-:Y:S01]  /*3a60*/  LOP3.LUT P1, RZ, R6, 0x1, RZ, 0xc0, !PT ;  /* 0x0000000106ff7812 */ /* 0x002fe2000782c0ff */
[----:B------:R-:W1:Y:S02]  /*3a70*/  SYNCS.PHASECHK.TRANS64.TRYWAIT P0, [UR14+0x190], R0 ;  /* 0x00019000ff0075a7 */ /* 0x000e64000800110e */
[----:B-12-4-:R-:W-:Y:S10]  /*3a80*/  @!P0 BRA `(.L_x_70) ;  /* 0x0000003c00c48947 */ /* 0x016ff40003800000 */
.L_x_155:
[----:B------:R-:W-:Y:S01]  /*3a90*/  IADD3 R10, PT, PT, R10, 0x1, RZ ;  /* 0x000000010a0a7810 */ /* 0x000fe20007ffe0ff */
[----:B------:R-:W-:Y:S06]  /*3aa0*/  BRA.U !UP3, `(.L_x_71) ;  /* 0x000000010b987547 */ /* 0x000fec000b800000 */
[----:B------:R-:W-:Y:S01]  /*3ab0*/  UPLOP3.LUT UP4, UPT, UPT, UPT, UPT, 0x40, 0x4 ;  /* 0x000000000004789c */ /* 0x000fe20003f8e870 */
[----:B------:R-:W-:Y:S01]  /*3ac0*/  UMOV UR18, UR16 ;  /* 0x0000001000127c82 */ /* 0x000fe20008000000 */
[----:B------:R-:W-:Y:S01]  /*3ad0*/  UMOV UR17, UR8 ;  /* 0x0000000800117c82 */ /* 0x000fe20008000000 */
[----:B------:R-:W-:-:S08]  /*3ae0*/  UMOV UR5, UR11 ;  /* 0x0000000b00057c82 */ /* 0x000fd00008000000 */
.L_x_74:
[----:B------:R-:W-:Y:S02]  /*3af0*/  UIADD3 UR18, UPT, UPT, UR18, 0x1, URZ ;  /* 0x0000000112127890 */ /* 0x000fe4000fffe0ff */
[----:B--2---:R-:W-:Y:S02]  /*3b00*/  ULEA UR7, UR5, UR9, 0x3 ;  /* 0x0000000905077291 */ /* 0x004fe4000f8e18ff */
[----:B------:R-:W-:Y:S01]  /*3b10*/  UISETP.NE.AND UP0, UPT, UR18, URZ, UPT ;  /* 0x000000ff1200728c */ /* 0x000fe2000bf05270 */
[----:B----4-:R-:W-:Y:S10]  /*3b20*/  @P2 BRA `(.L_x_72) ;  /* 0x00000000000c2947 */ /* 0x010ff40003800000 */
[----:B-1----:R-:W-:Y:S04]  /*3b30*/  SHF.L.U32 R3, R8, 0x1f, RZ ;  /* 0x0000001f08037819 */ /* 0x002fe800000006ff */
[----:B------:R-:W1:Y:S02]  /*3b40*/  SYNCS.PHASECHK.TRANS64.TRYWAIT P0, [UR7], R3 ;  /* 0x00000003ff0075a7 */ /* 0x000e640008001107 */
[----:B-1----:R-:W-:Y:S05]  /*3b50*/  @!P0 BRA `(.L_x_73) ;  /* 0x0000003c00a88947 */ /* 0x002fea0003800000 */
.L_x_72:
[----:B------:R-:W-:Y:S01]  /*3b60*/  UISETP.NE.AND UP1, UPT, UR17, 0x1, UPT ;  /* 0x000000011100788c */ /* 0x000fe2000bf25270 */
[----:B------:R-:W-:Y:S01]  /*3b70*/  PLOP3.LUT P2, PT, PT, PT, PT, 0x80, 0x8 ;  /* 0x000000000008781c */ /* 0x000fe20003f4f070 */
[----:B------:R-:W-:Y:S02]  /*3b80*/  UIADD3 UR11, UPT, UPT, UR5, 0x1, URZ ;  /* 0x00000001050b7890 */ /* 0x000fe4000fffe0ff */
[----:B------:R-:W-:Y:S02]  /*3b90*/  UIMAD UR6, UR5, 0xc0, UR4 ;  /* 0x000000c0050678a4 */ /* 0x000fe4000f8e0204 */
[----:B------:R-:W-:Y:S01]  /*3ba0*/  UISETP.NE.AND UP2, UPT, UR11, 0x13, UPT ;  /* 0x000000130b00788c */ /* 0x000fe2000bf45270 */
[----:B------:R-:W-:Y:S01]  /*3bb0*/  PLOP3.LUT P0, PT, PT, PT, UP1, 0x80, 0x8 ;  /* 0x000000000008781c */ /* 0x000fe20003f0f018 */
[----:B------:R-:W-:Y:S02]  /*3bc0*/  UIADD3 UR28, UPT, UPT, UR6, 0x2, URZ ;  /* 0x00000002061c7890 */ /* 0x000fe4000fffe0ff */
[----:B------:R-:W-:Y:S02]  /*3bd0*/  USEL UR22, URZ, 0x1, UP2 ;  /* 0x00000001ff167887 */ /* 0x000fe40009000000 */
[----:B------:R-:W-:Y:S02]  /*3be0*/  USEL UR11, UR11, URZ, UP2 ;  /* 0x000000ff0b0b7287 */ /* 0x000fe40009000000 */
[----:B------:R-:W-:Y:S02]  /*3bf0*/  UIADD3 UR17, UPT, UPT, UR17, -0x1, URZ ;  /* 0xffffffff11117890 */ /* 0x000fe4000fffe0ff */
[----:B------:R-:W-:Y:S01]  /*3c00*/  @UP1 ULEA UR19, UR11, UR9, 0x3 ;  /* 0x000000090b131291 */ /* 0x000fe2000f8e18ff */
[----:B------:R-:W-:Y:S01]  /*3c10*/  LOP3.LUT R8, R8, UR22, RZ, 0x3c, !PT ;  /* 0x0000001608087c12 */ /* 0x000fe2000f8e3cff */
[----:B------:R-:W-:Y:S01]  /*3c20*/  ULEA UR22, UR5, UR10, 0x9 ;  /* 0x0000000a05167291 */ /* 0x000fe2000f8e48ff */
[----:B------:R-:W-:Y:S02]  /*3c30*/  UMOV UR23, 0x80004020 ;  /* 0x8000402000177882 */ /* 0x000fe40000000000 */
[----:B-1----:R-:W-:Y:S01]  /*3c40*/  @P0 SHF.L.U32 R0, R8, 0x1f, RZ ;  /* 0x0000001f08000819 */ /* 0x002fe200000006ff */
[----:B------:R-:W-:Y:S01]  /*3c50*/  UIADD3 UR26, UPT, UPT, UR22, 0x2, URZ ;  /* 0x00000002161a7890 */ /* 0x000fe2000fffe0ff */
[----:B------:R-:W-:Y:S02]  /*3c60*/  UMOV UR29, 0x80004020 ;  /* 0x80004020001d7882 */ /* 0x000fe40000000000 */
[----:B------:R2:W4:Y:S01]  /*3c70*/  @P0 SYNCS.PHASECHK.TRANS64.TRYWAIT P2, [UR19], R0 ;  /* 0x00000000ff0005a7 */ /* 0x0005220008041113 */
[----:B------:R-:W-:Y:S01]  /*3c80*/  UIADD3 UR19, UPT, UPT, UR7, 0x98, URZ ;  /* 0x0000009807137890 */ /* 0x000fe2000fffe0ff */
[----:B------:R-:W-:Y:S02]  /*3c90*/  UMOV UR27, 0x80004020 ;  /* 0x80004020001b7882 */ /* 0x000fe40000000000 */
[----:B------:R-:W-:Y:S01]  /*3ca0*/  UMOV UR7, 0x80004020 ;  /* 0x8000402000077882 */ /* 0x000fe20000000000 */
[----:B------:R-:W-:Y:S01]  /*3cb0*/  UMOV UR5, UR11 ;  /* 0x0000000b00057c82 */ /* 0x000fe20008000000 */
[----:B------:R2:W-:Y:S01]  /*3cc0*/  UTCQMMA gdesc[UR22], gdesc[UR6], tmem[UR15], tmem[UR24], idesc[UR25], UP4 ;  /* 0x00ff1806160075ea */ /* 0x0005e2000a00030f */
[----:B------:R-:W-:Y:S01]  /*3cd0*/  UPLOP3.LUT UP4, UPT, UPT, UPT, UPT, 0x80, 0x8 ;  /* 0x000000000008789c */ /* 0x000fe20003f8f070 */
[----:B------:R2:W-:Y:S02]  /*3ce0*/  UTCQMMA gdesc[UR26], gdesc[UR28], tmem[UR15], tmem[UR20], idesc[UR21], UPT ;  /* 0x00ff141c1a0075ea */ /* 0x0005e4000b80030f */
[----:B------:R2:W-:Y:S01]  /*3cf0*/  UTCBAR [UR19], URZ ;  /* 0x000000ff130073e9 */ /* 0x0005e200080000ff */
[----:B------:R-:W-:Y:S07]  /*3d00*/  BRA.U UP0, `(.L_x_74) ;  /* 0xfffffffd00787547 */ /* 0x000fee000b83ffff */
.L_x_71:
[----:B------:R-:W-:Y:S01]  /*3d10*/  UIADD3 UR12, UPT, UPT, UR12, 0x1, URZ ;  /* 0x000000010c0c7890 */ /* 0x000fe2000fffe0ff */
[C---:B------:R-:W-:Y:S01]  /*3d20*/  ISETP.NE.AND P0, PT, R10.reuse, 0x2, PT ;  /* 0x000000020a00780c */ /* 0x040fe20003f05270 */
[----:B------:R-:W-:Y:S02]  /*3d30*/  UIADD3 UR14, UPT, UPT, UR14, 0x170, URZ ;  /* 0x000001700e0e7890 */ /* 0x000fe4000fffe0ff */
[----:B------:R-:W-:Y:S01]  /*3d40*/  UISETP.NE.AND UP0, UPT, UR12, 0x4, UPT ;  /* 0x000000040c00788c */ /* 0x000fe2000bf05270 */
[----:B-12---:R-:W-:Y:S02]  /*3d50*/  SEL R0, RZ, 0x1, P0 ;  /* 0x00000001ff007807 */ /* 0x006fe40000000000 */
[----:B------:R-:W-:Y:S01]  /*3d60*/  SEL R10, R10, RZ, P0 ;  /* 0x000000ff0a0a7207 */ /* 0x000fe20000000000 */
[----:B------:R-:W-:Y:S01]  /*3d70*/  USEL UR5, URZ, 0x1, UP0 ;  /* 0x00000001ff057887 */ /* 0x000fe20008000000 */
[----:B------:R-:W-:Y:S01]  /*3d80*/  LOP3.LUT R9, R9, R0, RZ, 0x3c, !PT ;  /* 0x0000000009097212 */ /* 0x000fe200078e3cff */
[----:B------:R-:W-:Y:S01]  /*3d90*/  USEL UR12, UR12, URZ, UP0 ;  /* 0x000000ff0c0c7287 */ /* 0x000fe20008000000 */
[----:B------:R1:W-:Y:S03]  /*3da0*/  UTCBAR [UR14], URZ ;  /* 0x000000ff0e0073e9 */ /* 0x0003e600080000ff */
[----:B------:R-:W-:Y:S01]  /*3db0*/  LOP3.LUT R11, R11, UR5, RZ, 0x3c, !PT ;  /* 0x000000050b0b7c12 */ /* 0x000fe2000f8e3cff */
[----:B------:R-:W-:Y:S07]  /*3dc0*/  @P1 BRA `(.L_x_75) ;  /* 0xfffffff800c81947 */ /* 0x000fee000383ffff */
[----:B------:R-:W2:Y:S01]  /*3dd0*/  S2UR UR4, SR_CgaCtaId ;  /* 0x00000000000479c3 */ /* 0x000ea20000008800 */
[----:B------:R-:W-:Y:S01]  /*3de0*/  ELECT P0, URZ, PT ;  /* 0x0000000000ff782f */ /* 0x000fe20003800000 */
[----:B------:R-:W-:Y:S01]  /*3df0*/  IMAD.MOV.U32 R0, RZ, RZ, 0x1 ;  /* 0x00000001ff007424 */ /* 0x000fe200078e00ff */
[----:B------:R-:W-:Y:S01]  /*3e00*/  UIADD3 UR9, UPT, UPT, UR9, 0x190, URZ ;  /* 0x0000019009097890 */ /* 0x000fe2000fffe0ff */
[----:B------:R-:W-:Y:S01]  /*3e10*/  SHF.L.U32 R3, R11, 0x1f, RZ ;  /* 0x0000001f0b037819 */ /* 0x000fe200000006ff */
[----:B------:R-:W-:-:S03]  /*3e20*/  UMOV UR5, 0x40 ;  /* 0x0000004000057882 */ /* 0x000fc60000000000 */
[----:B------:R-:W-:Y:S01]  /*3e30*/  UVIRTCOUNT.DEALLOC.SMPOOL 0x80 ;  /* 0x000000800000784c */ /* 0x000fe20000000000 */
[----:B--2---:R-:W-:Y:S02]  /*3e40*/  ULEA UR4, UR4, UR5, 0x18 ;  /* 0x0000000504047291 */ /* 0x004fe4000f8ec0ff */
[----:B------:R-:W-:-:S07]  /*3e50*/  ULEA UR5, UR12, UR9, 0x3 ;  /* 0x000000090c057291 */ /* 0x000fce000f8e18ff */
[----:B------:R2:W-:Y:S02]  /*3e60*/  @P0 STS.U8 [UR4+0x1c], R0 ;  /* 0x00001c00ff000988 */ /* 0x0005e40008000004 */
[----:B------:R-:W3:Y:S02]  /*3e70*/  SYNCS.PHASECHK.TRANS64.TRYWAIT P0, [UR5], R3 ;  /* 0x00000003ff0075a7 */ /* 0x000ee40008001105 */
[----:B--23--:R-:W-:Y:S05]  /*3e80*/  @!P0 BRA `(.L_x_76) ;  /* 0x0000003800f48947 */ /* 0x00cfea0003800000 */
.L_x_158:
[----:B------:R-:W-:-:S04]  /*3e90*/  UIADD3 UR6, UPT, UPT, UR12, 0x1, URZ ;  /* 0x000000010c067890 */ /* 0x000fc8000fffe0ff */
[----:B------:R-:W-:-:S04]  /*3ea0*/  UISETP.NE.AND UP0, UPT, UR6, 0x4, UPT ;  /* 0x000000040600788c */ /* 0x000fc8000bf05270 */
[----:B------:R-:W-:Y:S02]  /*3eb0*/  USEL UR7, URZ, 0x1, UP0 ;  /* 0x00000001ff077887 */ /* 0x000fe40008000000 */
[----:B------:R-:W-:-:S04]  /*3ec0*/  USEL UR6, UR6, URZ, UP0 ;  /* 0x000000ff06067287 */ /* 0x000fc80008000000 */
[----:B------:R-:W-:Y:S01]  /*3ed0*/  ULEA UR5, UR6, UR9, 0x3 ;  /* 0x0000000906057291 */ /* 0x000fe2000f8e18ff */
[----:B------:R-:W-:-:S04]  /*3ee0*/  LOP3.LUT R2, R11, UR7, RZ, 0x3c, !PT ;  /* 0x000000070b027c12 */ /* 0x000fc8000f8e3cff */
[----:B--2---:R-:W-:-:S04]  /*3ef0*/  SHF.L.U32 R3, R2, 0x1f, RZ ;  /* 0x0000001f02037819 */ /* 0x004fc800000006ff */
[----:B------:R-:W2:Y:S02]  /*3f00*/  SYNCS.PHASECHK.TRANS64.TRYWAIT P0, [UR5], R3 ;  /* 0x00000003ff0075a7 */ /* 0x000ea40008001105 */
[----:B--2---:R-:W-:Y:S05]  /*3f10*/  @!P0 BRA `(.L_x_77) ;  /* 0x0000003800e88947 */ /* 0x004fea0003800000 */
.L_x_160:
        /* <DEDUP_REMOVED lines=9> */
.L_x_162:
[----:B------:R-:W-:-:S04]  /*3fb0*/  UIADD3 UR6, UPT, UPT, UR6, 0x1, URZ ;  /* 0x0000000106067890 */ /* 0x000fc8000fffe0ff */
[----:B------:R-:W-:-:S04]  /*3fc0*/  UISETP.NE.AND UP0, UPT, UR6, 0x4, UPT ;  /* 0x000000040600788c */ /* 0x000fc8000bf05270 */
[----:B------:R-:W-:Y:S02]  /*3fd0*/  USEL UR5, URZ, 0x1, UP0 ;  /* 0x00000001ff057887 */ /* 0x000fe40008000000 */
[----:B------:R-:W-:-:S04]  /*3fe0*/  USEL UR6, UR6, URZ, UP0 ;  /* 0x000000ff06067287 */ /* 0x000fc80008000000 */
[----:B------:R-:W-:Y:S01]  /*3ff0*/  ULEA UR6, UR6, UR9, 0x3 ;  /* 0x0000000906067291 */ /* 0x000fe2000f8e18ff */
[----:B--2---:R-:W-:-:S04]  /*4000*/  LOP3.LUT R3, R2, UR5, RZ, 0x3c, !PT ;  /* 0x0000000502037c12 */ /* 0x004fc8000f8e3cff */
[----:B------:R-:W-:-:S04]  /*4010*/  SHF.L.U32 R3, R3, 0x1f, RZ ;  /* 0x0000001f03037819 */ /* 0x000fc800000006ff */
[----:B------:R-:W2:Y:S02]  /*4020*/  SYNCS.PHASECHK.TRANS64.TRYWAIT P0, [UR6], R3 ;  /* 0x00000003ff0075a7 */ /* 0x000ea40008001106 */
[----:B--2---:R-:W-:Y:S05]  /*4030*/  @!P0 BRA `(.L_x_79) ;  /* 0x0000003800d08947 */ /* 0x004fea0003800000 */
.L_x_164:
[----:B------:R-:W-:Y:S01]  /*4040*/  NOP ;  /* 0x0000000000007918 */ /* 0x000fe20000000000 */
[----:B--2---:R-:W2:Y:S01]  /*4050*/  LDS R0, [UR4+0x14] ;  /* 0x00001404ff007984 */ /* 0x004ea20008000800 */
[----:B------:R-:W-:Y:S01]  /*4060*/  ULOP3.LUT UR6, UR13, 0xffff, URZ, 0xc0, !UPT ;  /* 0x0000ffff0d067892 */ /* 0x000fe2000f8ec0ff */
[----:B------:R-:W-:Y:S01]  /*4070*/  UMOV UR8, 0xffff ;  /* 0x0000ffff00087882 */ /* 0x000fe20000000000 */
[----:B------:R-:W-:Y:S02]  /*4080*/  UMOV UR5, 0x1 ;  /* 0x0000000100057882 */ /* 0x000fe40000000000 */
[----:B------:R-:W-:-:S04]  /*4090*/  USHF.R.U32.HI UR6, URZ, 0x5, UR6 ;  /* 0x00000005ff067899 */ /* 0x000fc80008011606 */
[----:B------:R-:W-:Y:S02]  /*40a0*/  USHF.L.U32 UR8, UR8, UR6, URZ ;  /* 0x0000000608087299 */ /* 0x000fe400080006ff */
[----:B------:R-:W-:-:S04]  /*40b0*/  USHF.L.U32 UR5, UR5, UR6, URZ ;  /* 0x0000000605057299 */ /* 0x000fc800080006ff */
[----:B--2---:R-:W-:-:S04]  /*40c0*/  LOP3.LUT R0, R0, UR8, RZ, 0xc0, !PT ;  /* 0x0000000800007c12 */ /* 0x004fc8000f8ec0ff */
[----:B------:R-:W-:-:S13]  /*40d0*/  ISETP.NE.AND P0, PT, R0, UR8, PT ;  /* 0x0000000800007c0c */ /* 0x000fda000bf05270 */
[----:B------:R-:W-:Y:S05]  /*40e0*/  @P0 BRA `(.L_x_80) ;  /* 0x0000000000580947 */ /* 0x000fea0003800000 */
[----:B------:R-:W2:Y:S02]  /*40f0*/  LDS R0, [UR4+0x18] ;  /* 0x00001804ff007984 */ /* 0x000ea40008000800 */
[----:B--2---:R-:W-:-:S04]  /*4100*/  LOP3.LUT R0, R0, UR5, RZ, 0xc0, !PT ;  /* 0x0000000500007c12 */ /* 0x004fc8000f8ec0ff */
[----:B------:R-:W-:-:S13]  /*4110*/  ISETP.NE.AND P0, PT, R0, UR5, PT ;  /* 0x0000000500007c0c */ /* 0x000fda000bf05270 */
[----:B------:R-:W-:Y:S05]  /*4120*/  @P0 BRA `(.L_x_81) ;  /* 0x00000000003c0947 */ /* 0x000fea0003800000 */
[----:B------:R-:W2:Y:S01]  /*4130*/  S2R R2, SR_LANEID ;  /* 0x0000000000027919 */ /* 0x000ea20000000000 */
[----:B------:R-:W-:Y:S01]  /*4140*/  ULOP3.LUT UR8, URZ, UR8, URZ, 0x33, !UPT ;  /* 0x00000008ff087292 */ /* 0x000fe2000f8e33ff */
[----:B------:R-:W-:Y:S01]  /*4150*/  LOP3.LUT R4, RZ, UR5, RZ, 0x33, !PT ;  /* 0x00000005ff047c12 */ /* 0x000fe2000f8e33ff */
[----:B------:R-:W-:Y:S02]  /*4160*/  VOTEU.ANY UR7, UPT, PT ;  /* 0x0000000000077886 */ /* 0x000fe400038e0100 */
[----:B------:R-:W-:Y:S01]  /*4170*/  UFLO.U32 UR7, UR7 ;  /* 0x00000007000772bd */ /* 0x000fe200080e0000 */
[----:B------:R-:W3:Y:S01]  /*4180*/  REDUX UR5, R4 ;  /* 0x00000000040573c4 */ /* 0x000ee20000000000 */
[----:B------:R-:W-:-:S06]  /*4190*/  IMAD.U32 R0, RZ, RZ, UR8 ;  /* 0x00000008ff007e24 */ /* 0x000fcc000f8e00ff */
[----:B------:R1:W-:Y:S01]  /*41a0*/  UTCATOMSWS.AND URZ, UR8 ;  /* 0x0000000800ff79e3 */ /* 0x0003e20008000000 */
[----:B------:R-:W4:Y:S01]  /*41b0*/  REDUX UR6, R0 ;  /* 0x00000000000673c4 */ /* 0x000f220000000000 */
[----:B--2---:R-:W-:Y:S01]  /*41c0*/  ISETP.EQ.U32.AND P0, PT, R2, UR7, PT ;  /* 0x0000000702007c0c */ /* 0x004fe2000bf02070 */
[----:B---3--:R-:W-:Y:S01]  /*41d0*/  IMAD.U32 R2, RZ, RZ, UR5 ;  /* 0x00000005ff027e24 */ /* 0x008fe2000f8e00ff */
[----:B----4-:R-:W-:-:S11]  /*41e0*/  MOV R3, UR6 ;  /* 0x0000000600037c02 */ /* 0x010fd60008000f00 */
[----:B------:R1:W-:Y:S04]  /*41f0*/  @P0 ATOMS.AND RZ, [UR4+0x14], R3 ;  /* 0x00001403ffff098c */ /* 0x0003e8000a800004 */
[----:B------:R1:W-:Y:S01]  /*4200*/  @P0 ATOMS.AND RZ, [UR4+0x18], R2 ;  /* 0x00001802ffff098c */ /* 0x0003e2000a800004 */
[----:B------:R-:W-:Y:S05]  /*4210*/  BRA `(.L_x_82) ;  /* 0x0000000000147947 */ /* 0x000fea0003800000 */
.L_x_81:
[----:B------:R-:W-:Y:S02]  /*4220*/  MOV R2, 0x4240 ;  /* 0x0000424000027802 */ /* 0x000fe40000000f00 */
[----:B-1--45:R-:W-:Y:S05]  /*4230*/  CALL.REL.NOINC `($__internal_0_$__cuda_sm10x_tcgen05_guardrail_trap_col_being_dealloced_not_returned_by_alloc) ;  /* 0x0000003800f07944 */ /* 0x032fea0003c00000 */
[----:B------:R-:W-:Y:S05]  /*4240*/  BRA `(.L_x_82) ;  /* 0x0000000000087947 */ /* 0x000fea0003800000 */
.L_x_80:
[----:B------:R-:W-:Y:S02]  /*4250*/  MOV R2, 0x4270 ;  /* 0x0000427000027802 */ /* 0x000fe40000000f00 */
[----:B-1--45:R-:W-:Y:S05]  /*4260*/  CALL.REL.NOINC `($__internal_2_$__cuda_sm10x_tcgen05_guardrail_trap_unallocated_columns_being_dealloced) ;  /* 0x0000003800fc7944 */ /* 0x032fea0003c00000 */
.L_x_82:
[----:B------:R-:W-:Y:S01]  /*4270*/  NOP ;  /* 0x0000000000007918 */ /* 0x000fe20000000000 */
[----:B-1----:R-:W-:Y:S05]  /*4280*/  EXIT ;  /* 0x000000000000794d */ /* 0x002fea0003800000 */
.L_x_64:
[----:B------:R-:W-:-:S09]  /*4290*/  UISETP.NE.OR UP2, UPT, UR8, 0x3, !UP2 ;  /* 0x000000030800788c */ /* 0x000fd2000d745670 */
[----:B------:R-:W-:Y:S05]  /*42a0*/  BRA.U UP2, `(.L_x_83) ;  /* 0x0000000902fc7547 */ /* 0x000fea000b800000 */
[----:B------:R-:W1:Y:S01]  /*42b0*/  LDC R0, c[0x0][0xb30] ;  /* 0x0002cc00ff007b82 */ /* 0x000e620000000800 */
[----:B------:R-:W2:Y:S01]  /*42c0*/  LDCU.64 UR8, c[0x0][0x888] ;  /* 0x00011100ff0877ac */ /* 0x000ea20008000a00 */
[----:B------:R-:W-:Y:S01]  /*42d0*/  IMAD.MOV.U32 R30, RZ, RZ, 0x1 ;  /* 0x00000001ff1e7424 */ /* 0x000fe200078e00ff */
[----:B------:R-:W-:Y:S01]  /*42e0*/  CS2R R28, SRZ ;  /* 0x00000000001c7805 */ /* 0x000fe2000001ff00 */
[----:B------:R-:W-:Y:S01]  /*42f0*/  IMAD.MOV.U32 R25, RZ, RZ, 0x1800 ;  /* 0x00001800ff197424 */ /* 0x000fe200078e00ff */
[----:B------:R-:W4:Y:S03]  /*4300*/  LDCU.64 UR4, c[0x0][0x890] ;  /* 0x00011200ff0477ac */ /* 0x000f260008000a00 */
[----:B------:R-:W3:Y:S01]  /*4310*/  LDC R19, c[0x0][0x370] ;  /* 0x0000dc00ff137b82 */ /* 0x000ee20000000800 */
[----:B------:R-:W-:Y:S01]  /*4320*/  UMOV UR7, 0x400 ;  /* 0x0000040000077882 */ /* 0x000fe20000000000 */
[----:B------:R-:W-:-:S02]  /*4330*/  UPLOP3.LUT UP1, UPT, UPT, UPT, UPT, 0x40, 0x4 ;  /* 0x000000000004789c */ /* 0x000fc40003f2e870 */
[----:B------:R-:W-:-:S04]  /*4340*/  ULEA UR7, UR37, UR7, 0x18 ;  /* 0x0000000725077291 */ /* 0x000fc8000f8ec0ff */
[----:B------:R-:W3:Y:S01]  /*4350*/  LDC R2, c[0x0][0xb0c] ;  /* 0x0002c300ff027b82 */ /* 0x000ee20000000800 */
[----:B--2---:R-:W-:Y:S02]  /*4360*/  UISETP.NE.U32.AND UP4, UPT, UR8, URZ, UPT ;  /* 0x000000ff0800728c */ /* 0x004fe4000bf85070 */
[----:B------:R-:W-:Y:S02]  /*4370*/  UIADD3 UR8, UPT, UPT, UR7, 0x130, URZ ;  /* 0x0000013007087890 */ /* 0x000fe4000fffe0ff */
[----:B----4-:R-:W-:-:S03]  /*4380*/  UISETP.NE.U32.AND UP5, UPT, UR4, URZ, UPT ;  /* 0x000000ff0400728c */ /* 0x010fc6000bfa5070 */
[----:B------:R-:W2:Y:S01]  /*4390*/  LDC R18, c[0x0][0xb20] ;  /* 0x0002c800ff127b82 */ /* 0x000ea20000000800 */
[----:B-1----:R-:W-:Y:S01]  /*43a0*/  ISETP.NE.AND P1, PT, R0, 0x1, PT ;  /* 0x000000010000780c */ /* 0x002fe20003f25270 */
[----:B------:R-:W-:Y:S02]  /*43b0*/  UISETP.NE.AND.EX UP4, UPT, UR9, URZ, UPT, UP4 ;  /* 0x000000ff0900728c */ /* 0x000fe4000bf85340 */
[----:B------:R-:W-:Y:S02]  /*43c0*/  UPRMT UR37, UR37, 0x654, UR8 ;  /* 0x0000065425257896 */ /* 0x000fe40008000008 */
[----:B------:R-:W-:Y:S02]  /*43d0*/  UISETP.NE.AND.EX UP5, UPT, UR5, URZ, UPT, UP5 ;  /* 0x000000ff0500728c */ /* 0x000fe4000bfa5350 */
[----:B------:R-:W1:Y:S08]  /*43e0*/  LDC.64 R32, c[0x0][0x348] ;  /* 0x0000d200ff207b82 */ /* 0x000e700000000a00 */
[----:B------:R-:W4:Y:S08]  /*43f0*/  LDC.64 R16, c[0x0][0xb10] ;  /* 0x0002c400ff107b82 */ /* 0x000f300000000a00 */
[----:B------:R-:W1:Y:S08]  /*4400*/  LDC.64 R6, c[0x0][0xb18] ;  /* 0x0002c600ff067b82 */ /* 0x000e700000000a00 */
[----:B------:R-:W1:Y:S08]  /*4410*/  LDC.64 R4, c[0x0][0xb28] ;  /* 0x0002ca00ff047b82 */ /* 0x000e700000000a00 */
[----:B--23--:R-:W1:Y:S02]  /*4420*/  LDC R24, c[0x0][0x374] ;  /* 0x0000dd00ff187b82 */ /* 0x00ce640000000800 */
.L_x_91:
[C---:B------:R-:W-:Y:S02]  /*4430*/  LEA R0, R29.reuse, UR7, 0x3 ;  /* 0x000000071d007c11 */ /* 0x040fe4000f8e18ff */
[----:B------:R-:W-:Y:S02]  /*4440*/  SHF.L.U32 R3, R28, 0x1f, RZ ;  /* 0x0000001f1c037819 */ /* 0x000fe400000006ff */
[----:B------:R-:W-:Y:S02]  /*4450*/  LEA R20, R29, UR7, 0x4 ;  /* 0x000000071d147c11 */ /* 0x000fe4000f8e20ff */
[----:B--2---:R-:W2:Y:S02]  /*4460*/  SYNCS.PHASECHK.TRANS64.TRYWAIT P0, [R0+URZ+0x150], R3 ;  /* 0x00015003000075a7 */ /* 0x004ea400080011ff */
[----:B--2---:R-:W-:Y:S05]  /*4470*/  @!P0 BRA `(.L_x_84) ;  /* 0x0000003400d88947 */ /* 0x004fea0003800000 */
.L_x_165:
[----:B------:R-:W-:Y:S01]  /*4480*/  ISETP.GE.AND P0, PT, R60, 0x1, PT ;  /* 0x000000013c00780c */ /* 0x000fe20003f06270 */
[----:B------:R-:W3:Y:S01]  /*4490*/  LDS.128 R20, [R20+0x1e0] ;  /* 0x0001e00014147984 */ /* 0x000ee20000000c00 */
[----:B------:R-:W-:Y:S01]  /*44a0*/  ISETP.NE.U32.AND P4, PT, RZ, UR4, PT ;  /* 0x00000004ff007c0c */ /* 0x000fe2000bf85070 */
[----:B--2---:R-:W-:Y:S01]  /*44b0*/  VIADD R0, R0, 0x160 ;  /* 0x0000016000007836 */ /* 0x004fe20000000000 */
[----:B------:R-:W-:Y:S02]  /*44c0*/  SHF.L.U32 R26, R30, 0x1f, RZ ;  /* 0x0000001f1e1a7819 */ /* 0x000fe400000006ff */
[----:B------:R-:W-:Y:S02]  /*44d0*/  ISETP.NE.AND.EX P4, PT, RZ, UR5, PT, P4 ;  /* 0x00000005ff007c0c */ /* 0x000fe4000bf85340 */
[----:B------:R-:W-:Y:S01]  /*44e0*/  PRMT R0, RZ, 0x654, R0 ;  /* 0x00000654ff007816 */ /* 0x000fe20000000000 */
[----:B------:R-:W-:Y:S01]  /*44f0*/  @!PT LDS RZ, [RZ] ;  /* 0x00000000fffff984 */ /* 0x000fe20000000800 */
[----:B------:R-:W-:Y:S01]  /*4500*/  @!PT LDS RZ, [RZ] ;  /* 0x00000000fffff984 */ /* 0x000fe20000000800 */
[----:B------:R-:W-:Y:S01]  /*4510*/  @!PT LDS RZ, [RZ] ;  /* 0x00000000fffff984 */ /* 0x000fe20000000800 */
[----:B------:R-:W-:Y:S01]  /*4520*/  @!PT LDS RZ, [RZ] ;  /* 0x00000000fffff984 */ /* 0x000fe20000000800 */
[----:B------:R2:W-:Y:S06]  /*4530*/  MEMBAR.ALL.CTA ;  /* 0x0000000000007992 */ /* 0x0005ec0000008000 */
[----:B--2---:R-:W2:Y:S02]  /*4540*/  FENCE.VIEW.ASYNC.S ;  /* 0x00000000000073c6 */ /* 0x004ea40000000000 */
[----:B--2---:R2:W-:Y:S01]  /*4550*/  SYNCS.ARRIVE.TRANS64.RED.A1T0 RZ, [R0+URZ], RZ ;  /* 0x000000ff00ff79a7 */ /* 0x0045e200081004ff */
[----:B---3--:R-:W-:Y:S11]  /*4560*/  LOP3.LUT P3, RZ, R22, 0x1, RZ, 0xc0, !PT ;  /* 0x0000000116ff7812 */ /* 0x008ff6000786c0ff */
[----:B------:R-:W-:Y:S02]  /*4570*/  @!UPT UIADD3 URZ, UPT, UPT, URZ, URZ, URZ ;  /* 0x000000fffffff290 */ /* 0x000fe4000fffe0ff */
[----:B------:R-:W-:Y:S02]  /*4580*/  @P3 MOV R13, R20 ;  /* 0x00000014000d3202 */ /* 0x000fe40000000f00 */
[----:B------:R-:W-:Y:S01]  /*4590*/  @P3 LOP3.LUT R8, R21, 0xffff, RZ, 0xc0, !PT ;  /* 0x0000ffff15083812 */ /* 0x000fe200078ec0ff */
[----:B--2---:R-:W-:Y:S06]  /*45a0*/  @!P0 BRA `(.L_x_85) ;  /* 0x0000000000a48947 */ /* 0x004fec0003800000 */
[----:B-1----:R-:W-:Y:S01]  /*45b0*/  IMAD.HI.U32 R31, R24, R7, RZ ;  /* 0x00000007181f7227 */ /* 0x002fe200078e00ff */
[----:B------:R-:W-:Y:S02]  /*45c0*/  ISETP.NE.AND P0, PT, R6, 0x1, PT ;  /* 0x000000010600780c */ /* 0x000fe40003f05270 */
[----:B------:R-:W-:Y:S01]  /*45d0*/  ISETP.NE.AND P2, PT, R60, 0x1, PT ;  /* 0x000000013c00780c */ /* 0x000fe20003f45270 */
[----:B----4-:R-:W-:Y:S01]  /*45e0*/  IMAD.HI.U32 R34, R19, R16, RZ ;  /* 0x0000001013227227 */ /* 0x010fe200078e00ff */
[----:B------:R-:W-:Y:S02]  /*45f0*/  SHF.R.U32.HI R31, RZ, R18, R31 ;  /* 0x00000012ff1f7219 */ /* 0x000fe4000001161f */
[----:B------:R-:W-:Y:S01]  /*4600*/  ISETP.NE.AND P5, PT, R2, 0x1, PT ;  /* 0x000000010200780c */ /* 0x000fe20003fa5270 */
[----:B------:R-:W-:Y:S01]  /*4610*/  IMAD.HI.U32 R36, R13, R16, RZ ;  /* 0x000000100d247227 */ /* 0x000fe200078e00ff */
[----:B------:R-:W-:Y:S02]  /*4620*/  SHF.R.U32.HI R34, RZ, R17, R34 ;  /* 0x00000011ff227219 */ /* 0x000fe40000011622 */
[----:B------:R-:W-:Y:S01]  /*4630*/  SEL R3, R24, R31, !P0 ;  /* 0x0000001f18037207 */ /* 0x000fe20004000000 */
[C---:B------:R-:W-:Y:S01]  /*4640*/  IMAD.HI.U32 R31, R8.reuse, R7, RZ ;  /* 0x00000007081f7227 */ /* 0x040fe200078e00ff */
[----:B------:R-:W-:Y:S02]  /*4650*/  SEL R11, R19, R34, !P5 ;  /* 0x00000022130b7207 */ /* 0x000fe40006800000 */
[----:B------:R-:W-:Y:S01]  /*4660*/  SHF.R.U32.HI R36, RZ, R17, R36 ;  /* 0x00000011ff247219 */ /* 0x000fe20000011624 */
[----:B------:R-:W-:Y:S01]  /*4670*/  IMAD.HI.U32 R38, R3, R4, RZ ;  /* 0x0000000403267227 */ /* 0x000fe200078e00ff */
[----:B------:R-:W-:Y:S03]  /*4680*/  SHF.R.U32.HI R31, RZ, R18, R31 ;  /* 0x00000012ff1f7219 */ /* 0x000fe6000001161f */
[----:B------:R-:W-:Y:S01]  /*4690*/  IMAD.HI.U32 R34, R11, R4, RZ ;  /* 0x000000040b227227 */ /* 0x000fe200078e00ff */
[----:B------:R-:W-:Y:S02]  /*46a0*/  @P2 SHF.R.U32.HI R3, RZ, R5, R38 ;  /* 0x00000005ff032219 */ /* 0x000fe40000011626 */
[----:B------:R-:W-:Y:S02]  /*46b0*/  SEL R9, R8, R31, !P0 ;  /* 0x0000001f08097207 */ /* 0x000fe40004000000 */
[----:B------:R-:W-:Y:S01]  /*46c0*/  @P2 SHF.R.U32.HI R11, RZ, R5, R34 ;  /* 0x00000005ff0b2219 */ /* 0x000fe20000011622 */
[C---:B------:R-:W-:Y:S01]  /*46d0*/  IMAD R10, R60.reuse, R3, RZ ;  /* 0x000000033c0a7224 */ /* 0x040fe200078e02ff */
[----:B------:R-:W-:Y:S01]  /*46e0*/  SEL R3, R13, R36, !P5 ;  /* 0x000000240d037207 */ /* 0x000fe20006800000 */
[C---:B------:R-:W-:Y:S03]  /*46f0*/  IMAD.HI.U32 R14, R9.reuse, R4, RZ ;  /* 0x00000004090e7227 */ /* 0x040fe600078e00ff */
[----:B------:R-:W-:Y:S01]  /*4700*/  ISETP.GE.AND P0, PT, R9, R10, PT ;  /* 0x0000000a0900720c */ /* 0x000fe20003f06270 */
[C---:B------:R-:W-:Y:S01]  /*4710*/  IMAD R12, R60.reuse, R11, RZ ;  /* 0x0000000b3c0c7224 */ /* 0x040fe200078e02ff */
[-C--:B------:R-:W-:Y:S04]  /*4720*/  SHF.R.U32.HI R14, RZ, R5.reuse, R14 ;  /* 0x00000005ff0e7219 */ /* 0x080fe8000001160e */
[----:B------:R-:W-:Y:S02]  /*4730*/  ISETP.GE.OR P0, PT, R3, R12, P0 ;  /* 0x0000000c0300720c */ /* 0x000fe40000706670 */
[----:B------:R-:W-:Y:S05]  /*4740*/  SEL R15, R9, R14, !P2 ;  /* 0x0000000e090f7207 */ /* 0x000fea0005000000 */
[----:B------:R-:W-:Y:S04]  /*4750*/  IMAD.MOV R14, RZ, RZ, -R15 ;  /* 0x000000ffff0e7224 */ /* 0x000fe800078e0a0f */
[----:B------:R-:W-:Y:S02]  /*4760*/  IMAD R14, R60, R14, R9 ;  /* 0x0000000e3c0e7224 */ /* 0x000fe400078e0209 */
[C---:B------:R-:W-:Y:S05]  /*4770*/  @!P0 IMAD.HI.U32 R10, R3.reuse, R4, RZ ;  /* 0x00000004030a8227 */ /* 0x040fea00078e00ff */
[----:B------:R-:W-:Y:S04]  /*4780*/  @!P0 SHF.R.U32.HI R10, RZ, R5, R10 ;  /* 0x00000005ff0a8219 */ /* 0x000fe8000001160a */
[----:B------:R-:W-:Y:S01]  /*4790*/  @!P0 SEL R0, R3, R10, !P2 ;  /* 0x0000000a03008207 */ /* 0x000fe20005000000 */
[----:B------:R-:W-:Y:S03]  /*47a0*/  IMAD.MOV R10, RZ, RZ, -R3 ;  /* 0x000000ffff0a7224 */ /* 0x000fe600078e0a03 */
[----:B------:R-:W-:Y:S01]  /*47b0*/  @!P0 IADD3 R15, PT, PT, R15, -R0, RZ ;  /* 0x800000000f0f8210 */ /* 0x000fe20007ffe0ff */
[----:B------:R-:W-:Y:S01]  /*47c0*/  @!P0 IMAD R0, R11, R14, R0 ;  /* 0x0000000e0b008224 */ /* 0x000fe200078e0200 */
[----:B------:R-:W-:Y:S01]  /*47d0*/  IADD3 R11, PT, PT, -R9, RZ, RZ ;  /* 0x000000ff090b7210 */ /* 0x000fe20007ffe1ff */
[----:B------:R-:W-:Y:S02]  /*47e0*/  IMAD R13, R2, R10, R13 ;  /* 0x0000000a020d7224 */ /* 0x000fe400078e020d */
[----:B------:R-:W-:Y:S02]  /*47f0*/  @!P0 IMAD R9, R15, R60, R3 ;  /* 0x0000003c0f098224 */ /* 0x000fe400078e0203 */
[----:B------:R-:W-:Y:S02]  /*4800*/  @!P0 IMAD.MOV.U32 R3, RZ, RZ, R0 ;  /* 0x000000ffff038224 */ /* 0x000fe400078e0000 */
[----:B------:R-:W-:Y:S02]  /*4810*/  IMAD R8, R6, R11, R8 ;  /* 0x0000000b06087224 */ /* 0x000fe400078e0208 */
[----:B------:R-:W-:Y:S02]  /*4820*/  IMAD R13, R3, R2, R13 ;  /* 0x00000002030d7224 */ /* 0x000fe400078e020d */
[----:B------:R-:W-:Y:S02]  /*4830*/  IMAD R8, R9, R6, R8 ;  /* 0x0000000609087224 */ /* 0x000fe400078e0208 */
.L_x_85:
[----:B------:R-:W-:Y:S05]  /*4840*/  BRA.U UP1, `(.L_x_86) ;  /* 0x0000000101107547 */ /* 0x000fea000b800000 */
[----:B------:R-:W-:Y:S04]  /*4850*/  MOV R0, UR6 ;  /* 0x0000000600007c02 */ /* 0x000fe80008000f00 */
[----:B------:R-:W-:Y:S04]  /*4860*/  SHF.L.U32 R3, R0, 0x1f, RZ ;  /* 0x0000001f00037819 */ /* 0x000fe800000006ff */
[----:B------:R-:W2:Y:S02]  /*4870*/  SYNCS.PHASECHK.TRANS64.TRYWAIT P0, [UR7+0x148], R3 ;  /* 0x00014803ff0075a7 */ /* 0x000ea40008001107 */
[----:B--2---:R-:W-:Y:S05]  /*4880*/  @!P0 BRA `(.L_x_87) ;  /* 0x0000003000e88947 */ /* 0x004fea0003800000 */
.L_x_86:
[----:B------:R-:W-:Y:S05]  /*4890*/  BRA.U !UP5, `(.L_x_88) ;  /* 0x000000010d347547 */ /* 0x000fea000b800000 */
[----:B------:R-:W-:Y:S01]  /*48a0*/  UPLOP3.LUT UP0, UPT, UPT, UPT, UP4, 0x80, 0x8 ;  /* 0x000000000008789c */ /* 0x000fe20003f0f040 */
[----:B------:R-:W-:Y:S05]  /*48b0*/  HFMA2 R128, -RZ, RZ, 0, 5.9604644775390625e-08 ;  /* 0x00000001ff807431 */ /* 0x000fea00000001ff */
[----:B------:R-:W-:Y:S05]  /*48c0*/  PLOP3.LUT P0, PT, PT, PT, UP0, 0x80, 0x8 ;  /* 0x000000000008781c */ /* 0x000fea0003f0f008 */
[----:B------:R-:W3:Y:S01]  /*48d0*/  @UP0 LDCU.64 UR10, c[0x0][0x888] ;  /* 0x00011100ff0a07ac */ /* 0x000ee20008000a00 */
[----:B------:R-:W-:Y:S04]  /*48e0*/  @UP0 UIMAD UR8, UR36, UR4, URZ ;  /* 0x00000004240802a4 */ /* 0x000fe8000f8e02ff */
[----:B---3--:R-:W-:Y:S06]  /*48f0*/  @UP0 UIMAD.WIDE UR10, UR8, 0x4, UR10 ;  /* 0x00000004080a08a5 */ /* 0x008fec000f8e020a */
[----:B------:R-:W-:Y:S02]  /*4900*/  IMAD.U32 R10, RZ, RZ, UR10 ;  /* 0x0000000aff0a7e24 */ /* 0x000fe4000f8e00ff */
[----:B------:R-:W-:Y:S05]  /*4910*/  IMAD.U32 R11, RZ, RZ, UR11 ;  /* 0x0000000bff0b7e24 */ /* 0x000fea000f8e00ff */
[----:B--2---:R-:W2:Y:S02]  /*4920*/  @P0 LDG.E R0, desc[UR44][R10.64] ;  /* 0x0000002c0a000981 */ /* 0x004ea4000c1e1900 */
[----:B--2---:R-:W-:Y:S01]  /*4930*/  @P0 R2UR UR38, R0 ;  /* 0x00000000002602ca */ /* 0x004fe200000e0000 */
[----:B------:R-:W-:Y:S05]  /*4940*/  IMAD.MOV.U32 R0, RZ, RZ, 0x1 ;  /* 0x00000001ff007424 */ /* 0x000fea00078e00ff */
[----:B------:R-:W-:Y:S08]  /*4950*/  @!P0 PRMT R128, R0, 0x7610, R128 ;  /* 0x0000761000808816 */ /* 0x000ff00000000080 */
[----:B------:R-:W3:Y:S02]  /*4960*/  @!UP0 LDCU UR38, c[0x0][0x880] ;  /* 0x00011000ff2687ac */ /* 0x000ee40008000800 */
.L_x_88:
[----:B---3--:R-:W-:Y:S01]  /*4970*/  @!P4 FSETP.EQ.AND P5, PT, RZ, UR38, PT ;  /* 0x00000026ff00cc0b */ /* 0x008fe2000bfa2000 */
[----:B------:R-:W-:Y:S01]  /*4980*/  @!UPT UIADD3 URZ, UPT, UPT, URZ, URZ, URZ ;  /* 0x000000fffffff290 */ /* 0x000fe2000fffe0ff */
[----:B------:R-:W-:Y:S11]  /*4990*/  @!P4 BRA `(.L_x_89) ;  /* 0x000000000014c947 */ /* 0x000ff60003800000 */
[----:B------:R-:W-:Y:S02]  /*49a0*/  LOP3.LUT P0, RZ, R128, 0xff, RZ, 0xc0, !PT ;  /* 0x000000ff80ff7812 */ /* 0x000fe4000780c0ff */
[----:B------:R-:W-:Y:S04]  /*49b0*/  PLOP3.LUT P5, PT, PT, PT, UP0, 0x80, 0x8 ;  /* 0x000000000008781c */ /* 0x000fe80003faf008 */
[----:B------:R-:W-:Y:S07]  /*49c0*/  PLOP3.LUT P5, PT, P5, PT, PT, 0x8, 0x80 ;  /* 0x000000000080781c */ /* 0x000fee0002fae170 */
[----:B------:R-:W-:Y:S11]  /*49d0*/  @P0 FSETP.EQ.AND P5, PT, RZ, UR38, PT ;  /* 0x00000026ff000c0b */ /* 0x000ff6000bfa2000 */
[----:B------:R-:W-:Y:S02]  /*49e0*/  @!UPT UIADD3 URZ, UPT, UPT, URZ, URZ, URZ ;  /* 0x000000fffffff290 */ /* 0x000fe4000fffe0ff */
.L_x_89:
[----:B------:R-:W3:Y:S01]  /*49f0*/  SYNCS.PHASECHK.TRANS64.TRYWAIT P4, [UR7+0x138], R26 ;  /* 0x0001381aff0075a7 */ /* 0x000ee20008081107 */
[----:B------:R-:W-:Y:S01]  /*4a00*/  @P3 SHF.R.U32.HI R27, RZ, 0x10, R21 ;  /* 0x00000010ff1b3819 */ /* 0x000fe20000011615 */
[----:B------:R-:W-:Y:S01]  /*4a10*/  VIADD R29, R29, 0x1 ;  /* 0x000000011d1d7836 */ /* 0x000fe20000000000 */
[----:B------:R-:W1:Y:S08]  /*4a20*/  LDC.64 R14, c[0x0][0xb10] ;  /* 0x0002c400ff0e7b82 */ /* 0x000e700000000a00 */
[----:B------:R-:W4:Y:S08]  /*4a30*/  LDC.64 R10, c[0x0][0xb18] ;  /* 0x0002c600ff0a7b82 */ /* 0x000f300000000a00 */
[----:B--2---:R-:W2:Y:S08]  /*4a40*/  @!P1 LDC R0, c[0x0][0xb20] ;  /* 0x0002c800ff009b82 */ /* 0x004eb00000000800 */
[----:B------:R-:W2:Y:S01]  /*4a50*/  @!P1 LDC R3, c[0x0][0xb0c] ;  /* 0x0002c300ff039b82 */ /* 0x000ea20000000800 */
[----:B-1----:R-:W-:Y:S05]  /*4a60*/  @!P1 IMAD.HI.U32 R14, R13, R14, RZ ;  /* 0x0000000e0d0e9227 */ /* 0x002fea00078e00ff */
[----:B------:R-:W-:Y:S01]  /*4a70*/  @!P1 SHF.R.U32.HI R14, RZ, R15, R14 ;  /* 0x0000000fff0e9219 */ /* 0x000fe2000001160e */
[----:B----4-:R-:W-:Y:S01]  /*4a80*/  @!P1 IMAD.HI.U32 R11, R8, R11, RZ ;  /* 0x0000000b080b9227 */ /* 0x010fe200078e00ff */
[----:B------:R-:W-:Y:S04]  /*4a90*/  @!P1 ISETP.NE.AND P0, PT, R10, 0x1, PT ;  /* 0x000000010a00980c */ /* 0x000fe80003f05270 */
[----:B--2---:R-:W-:Y:S02]  /*4aa0*/  @!P1 SHF.R.U32.HI R9, RZ, R0, R11 ;  /* 0x00000000ff099219 */ /* 0x004fe4000001160b */
[----:B------:R-:W-:Y:S02]  /*4ab0*/  @!P1 ISETP.NE.AND P2, PT, R3, 0x1, PT ;  /* 0x000000010300980c */ /* 0x000fe40003f45270 */
[----:B------:R-:W-:Y:S02]  /*4ac0*/  @!P1 SEL R9, R8, R9, !P0 ;  /* 0x0000000908099207 */ /* 0x000fe40004000000 */
[----:B------:R-:W-:Y:S02]  /*4ad0*/  ELECT P0, URZ, PT ;  /* 0x0000000000ff782f */ /* 0x000fe40003800000 */
[----:B------:R-:W-:Y:S05]  /*4ae0*/  @!P1 SEL R14, R13, R14, !P2 ;  /* 0x0000000e0d0e9207 */ /* 0x000fea0005000000 */
[----:B------:R-:W-:Y:S02]  /*4af0*/  @!P1 IMAD.IADD R0, R9, 0x1, -R14 ;  /* 0x0000000109009824 */ /* 0x000fe400078e0a0e */
[----:B------:R-:W-:Y:S02]  /*4b00*/  @!P1 IMAD.IADD R9, R14, 0x1, -R9 ;  /* 0x000000010e099824 */ /* 0x000fe400078e0a09 */
[----:B------:R-:W-:Y:S02]  /*4b10*/  @!P1 IMAD R13, R0, R3, R13 ;  /* 0x00000003000d9224 */ /* 0x000fe400078e020d */
[----:B------:R-:W-:Y:S01]  /*4b20*/  @!P1 IMAD R8, R9, R10, R8 ;  /* 0x0000000a09089224 */ /* 0x000fe200078e0208 */
[----:B---3--:R-:W-:Y:S06]  /*4b30*/  @!P4 BRA `(.L_x_90) ;  /* 0x000000300054c947 */ /* 0x008fec0003800000 */
.L_x_168:
[----:B------:R-:W-:Y:S01]  /*4b40*/  PLOP3.LUT P5, PT, P5, P0, PT, 0xf2, 0x2f ;  /* 0x00000000002f781c */ /* 0x000fe20002fa1e72 */
[----:B------:R-:W-:Y:S01]  /*4b50*/  UMOV UR14, 0x0 ;  /* 0x00000000000e7882 */ /* 0x000fe20000000000 */
[----:B------:R-:W-:Y:S01]  /*4b60*/  UMOV UR15, 0x10000000 ;  /* 0x10000000000f7882 */ /* 0x000fe20000000000 */
[----:B------:R-:W-:Y:S01]  /*4b70*/  LOP3.LUT R30, R30, 0x1, RZ, 0x3c, !PT ;  /* 0x000000011e1e7812 */ /* 0x000fe200078e3cff */
[----:B------:R-:W-:Y:S01]  /*4b80*/  UMOV UR28, UR36 ;  /* 0x00000024001c7c82 */ /* 0x000fe20008000000 */
[----:B------:R-:W-:Y:S01]  /*4b90*/  UMOV UR20, UR36 ;  /* 0x0000002400147c82 */ /* 0x000fe20008000000 */
[----:B------:R-:W-:Y:S01]  /*4ba0*/  UMOV UR12, UR36 ;  /* 0x00000024000c7c82 */ /* 0x000fe20008000000 */
[----:B------:R-:W-:Y:S06]  /*4bb0*/  @P3 R2UR UR36, R27 ;  /* 0x000000001b2432ca */ /* 0x000fec00000e0000 */
[----:B-1----:R-:W-:Y:S01]  /*4bc0*/  @!P5 IADD3 R3, P0, PT, R32, 0x580, RZ ;  /* 0x000005802003d810 */ /* 0x002fe20007f1e0ff */
[----:B------:R-:W-:Y:S01]  /*4bd0*/  @!P5 IMAD R123, R123, 0x30, RZ ;  /* 0x000000307b7bd824 */ /* 0x000fe200078e02ff */
[----:B------:R-:W-:Y:S01]  /*4be0*/  VOTEU.ALL UP1, P5 ;  /* 0x0000000000ff7886 */ /* 0x000fe20002820000 */
[----:B------:R-:W-:Y:S01]  /*4bf0*/  @!P5 IMAD.SHL.U32 R129, R129, 0x80, RZ ;  /* 0x000000808181d824 */ /* 0x000fe200078e00ff */
[----:B------:R-:W-:Y:S01]  /*4c00*/  @!P5 R2UR UR9, R3 ;  /* 0x000000000309d2ca */ /* 0x000fe200000e0000 */
[----:B------:R-:W-:Y:S01]  /*4c10*/  @!P5 IMAD.X R0, RZ, RZ, R33, P0 ;  /* 0x000000ffff00d224 */ /* 0x000fe200000e0621 */
[----:B------:R-:W-:Y:S01]  /*4c20*/  @!P5 R2UR UR26, R123 ;  /* 0x000000007b1ad2ca */ /* 0x000fe200000e0000 */
[----:B------:R-:W-:Y:S01]  /*4c30*/  @!UP1 UIADD3 UR25, UPT, UPT, UR7, 0x130, URZ ;  /* 0x0000013007199890 */ /* 0x000fe2000fffe0ff */
[----:B------:R-:W-:Y:S01]  /*4c40*/  @!P5 R2UR UR27, R129 ;  /* 0x00000000811bd2ca */ /* 0x000fe200000e0000 */
[----:B------:R-:W-:Y:S01]  /*4c50*/  @!UP1 UIADD3 UR24, UPT, UPT, UR7, 0x280, URZ ;  /* 0x0000028007189890 */ /* 0x000fe2000fffe0ff */
[----:B------:R-:W-:Y:S01]  /*4c60*/  @!P5 R2UR UR8, R0 ;  /* 0x000000000008d2ca */ /* 0x000fe200000e0000 */
[----:B------:R-:W-:Y:S01]  /*4c70*/  VOTEU.ALL UP3, P5 ;  /* 0x0000000000ff7886 */ /* 0x000fe20002860000 */
[----:B------:R-:W-:Y:S01]  /*4c80*/  @!UP1 UIADD3 UR16, UPT, UPT, UR7, 0xa80, URZ ;  /* 0x00000a8007109890 */ /* 0x000fe2000fffe0ff */
[C---:B------:R-:W-:Y:S01]  /*4c90*/  ISETP.NE.AND P0, PT, R29.reuse, 0x2, PT ;  /* 0x000000021d00780c */ /* 0x040fe20003f05270 */
[----:B------:R-:W-:Y:S01]  /*4ca0*/  VOTEU.ALL UP2, P5 ;  /* 0x0000000000ff7886 */ /* 0x000fe20002840000 */
[----:B------:R-:W-:Y:S01]  /*4cb0*/  UMOV UR17, UR25 ;  /* 0x0000001900117c82 */ /* 0x000fe20008000000 */
[----:B------:R-:W-:Y:S01]  /*4cc0*/  IMAD.IADD R123, R8, 0x1, R115 ;  /* 0x00000001087b7824 */ /* 0x000fe200078e0273 */
[----:B------:R-:W-:Y:S01]  /*4cd0*/  SEL R3, RZ, 0x1, P0 ;  /* 0x00000001ff037807 */ /* 0x000fe20000000000 */
[----:B------:R-:W-:Y:S01]  /*4ce0*/  IMAD.U32 R10, RZ, RZ, UR9 ;  /* 0x00000009ff0a7e24 */ /* 0x000fe2000f8e00ff */
[----:B------:R-:W-:Y:S01]  /*4cf0*/  @!UP1 UIADD3 UR18, UPT, UPT, UR26, 0x10, URZ ;  /* 0x000000101a129890 */ /* 0x000fe2000fffe0ff */
[----:B------:R-:W-:Y:S01]  /*4d00*/  SEL R29, R29, RZ, P0 ;  /* 0x000000ff1d1d7207 */ /* 0x000fe20000000000 */
[----:B------:R-:W-:Y:S01]  /*4d10*/  UMOV UR19, UR27 ;  /* 0x0000001b00137c82 */ /* 0x000fe20008000000 */
[----:B------:R-:W-:Y:S01]  /*4d20*/  @!UP1 UIADD3 UR10, UPT, UPT, UR26, 0x20, URZ ;  /* 0x000000201a0a9890 */ /* 0x000fe2000fffe0ff */
[----:B------:R-:W-:Y:S01]  /*4d30*/  IMAD.U32 R11, RZ, RZ, UR8 ;  /* 0x00000008ff0b7e24 */ /* 0x000fe2000f8e00ff */
[----:B------:R-:W-:Y:S01]  /*4d40*/  @!P5 R2UR UR22, R10 ;  /* 0x000000000a16d2ca */ /* 0x000fe200000e0000 */
[----:B------:R-:W-:Y:S01]  /*4d50*/  @!UP1 UIADD3 UR8, UPT, UPT, UR7, 0x1280, URZ ;  /* 0x0000128007089890 */ /* 0x000fe2000fffe0ff */
[----:B------:R-:W-:Y:S01]  /*4d60*/  LOP3.LUT R28, R28, R3, RZ, 0x3c, !PT ;  /* 0x000000031c1c7212 */ /* 0x000fe200078e3cff */
[----:B------:R-:W-:Y:S01]  /*4d70*/  VOTEU.ALL UP1, P5 ;  /* 0x0000000000ff7886 */ /* 0x000fe20002820000 */
[----:B------:R-:W-:Y:S01]  /*4d80*/  @!P5 R2UR UR23, R11 ;  /* 0x000000000b17d2ca */ /* 0x000fe200000e0000 */
[----:B------:R-:W-:Y:S01]  /*4d90*/  UMOV UR9, UR25 ;  /* 0x0000001900097c82 */ /* 0x000fe20008000000 */
[----:B------:R-:W-:Y:S01]  /*4da0*/  UMOV UR11, UR27 ;  /* 0x0000001b000b7c82 */ /* 0x000fe20008000000 */
[----:B------:R-:W-:Y:S10]  /*4db0*/  IMAD.IADD R129, R13, 0x1, R122 ;  /* 0x000000010d817824 */ /* 0x000ff400078e027a */
[----:B------:R2:W-:Y:S01]  /*4dc0*/  @!UP3 UTMALDG.3D [UR24], [UR22], desc[UR14] ;  /* 0x00000e181600b5b4 */ /* 0x0005e20008011000 */
[----:B------:R2:W-:Y:S01]  /*4dd0*/  @!UP2 UTMALDG.3D [UR16], [UR22], desc[UR14] ;  /* 0x00000e101600a5b4 */ /* 0x0005e20008011000 */
[----:B------:R2:W-:Y:S01]  /*4de0*/  @!UP1 UTMALDG.3D [UR8], [UR22], desc[UR14] ;  /* 0x00000e08160095b4 */ /* 0x0005e20008011000 */
[----:B------:R2:W-:Y:S01]  /*4df0*/  @!P5 SYNCS.ARRIVE.TRANS64.RED.A0TR RZ, [UR7+0x130], R25 ;  /* 0x00013019ffffd9a7 */ /* 0x0005e20008300407 */
[----:B------:R-:W-:Y:S01]  /*4e00*/  UPLOP3.LUT UP1, UPT, UPT, UPT, UPT, 0x80, 0x8 ;  /* 0x000000000008789c */ /* 0x000fe20003f2f070 */
[----:B------:R-:W-:Y:S01]  /*4e10*/  SYNCS.ARRIVE.TRANS64.RED.A1T0 RZ, [UR37], RZ ;  /* 0x000000ffffff79a7 */ /* 0x000fe20008100425 */
[----:B------:R-:W-:Y:S09]  /*4e20*/  @P3 BRA `(.L_x_91) ;  /* 0xfffffff400803947 */ /* 0x000ff2000383ffff */
[----:B------:R-:W-:Y:S07]  /*4e30*/  MOV R0, UR7 ;  /* 0x0000000700007c02 */ /* 0x000fee0008000f00 */
.L_x_92:
[----:B-1----:R-:W-:-:S04]  /*4e40*/  SHF.L.U32 R3, R30, 0x1f, RZ ;  /* 0x0000001f1e037819 */ /* 0x002fc800000006ff */
[----:B------:R1:W3:Y:S03]  /*4e50*/  SYNCS.PHASECHK.TRANS64.TRYWAIT P0, [R0+URZ+0x138], R3 ;  /* 0x00013803000075a7 */ /* 0x0002e600080011ff */
[----:B---3--:R-:W-:Y:S05]  /*4e60*/  @!P0 NANOSLEEP.SYNCS 0x989680 ;  /* 0x009896800000895d */ /* 0x008fea0003900000 */
[----:B------:R-:W3:Y:S02]  /*4e70*/  @!P0 SYNCS.PHASECHK.TRANS64 P0, [R0+URZ+0x138], R3 ;  /* 0x00013803000085a7 */ /* 0x000ee400080010ff */
[----:B--23--:R-:W-:Y:S05]  /*4e80*/  @P0 EXIT ;  /* 0x000000000000094d */ /* 0x00cfea0003800000 */
[----:B------:R-:W-:Y:S05]  /*4e90*/  BRA `(.L_x_92) ;  /* 0xfffffffc00e87947 */ /* 0x000fea000383ffff */
.L_x_83:
[----:B------:R-:W-:-:S06]  /*4ea0*/  UISETP.GE.AND UP1, UPT, UR8, 0x4, UPT ;  /* 0x000000040800788c */ /* 0x000fcc000bf26270 */
[----:B------:R-:W-:-:S13]  /*4eb0*/  PLOP3.LUT P0, PT, PT, PT, UP1, 0x80, 0x8 ;  /* 0x000000000008781c */ /* 0x000fda0003f0f018 */
[----:B------:R-:W-:Y:S05]  /*4ec0*/  @!P0 EXIT ;  /* 0x000000000000894d */ /* 0x000fea0003800000 */
[----:B------:R-:W-:Y:S01]  /*4ed0*/  BAR.SYNC.DEFER_BLOCKING 0x6, 0xa0 ;  /* 0x0182800000007b1d */ /* 0x000fe20000010000 */
[C---:B------:R-:W-:Y:S01]  /*4ee0*/  IMAD.U32 R2, R143.reuse, 0x10000, RZ ;  /* 0x000100008f027824 */ /* 0x040fe200078e00ff */
[----:B------:R-:W-:Y:S02]  /*4ef0*/  LOP3.LUT R142, R0, 0x60, R143, 0xf8, !PT ;  /* 0x00000060008e7812 */ /* 0x000fe400078ef88f */
[----:B------:R-:W-:Y:S02]  /*4f00*/  CS2R R140, SRZ ;  /* 0x00000000008c7805 */ /* 0x000fe4000001ff00 */
[----:B------:R-:W-:Y:S01]  /*4f10*/  LOP3.LUT R143, R143, 0x60, RZ, 0xc0, !PT ;  /* 0x000000608f8f7812 */ /* 0x000fe200078ec0ff */
[----:B------:R-:W-:Y:S01]  /*4f20*/  IMAD.MOV.U32 R145, RZ, RZ, RZ ;  /* 0x000000ffff917224 */ /* 0x000fe200078e00ff */
[----:B------:R-:W-:Y:S01]  /*4f30*/  UMOV UR46, 0x400 ;  /* 0x00000400002e7882 */ /* 0x000fe20000000000 */
[----:B------:R-:W1:Y:S01]  /*4f40*/  LDC R131, c[0x0][0x370] ;  /* 0x0000dc00ff837b82 */ /* 0x000e620000000800 */
[----:B------:R-:W-:Y:S01]  /*4f50*/  ULEA UR46, UR37, UR46, 0x18 ;  /* 0x0000002e252e7291 */ /* 0x000fe2000f8ec0ff */
[----:B------:R-:W-:Y:S01]  /*4f60*/  LOP3.LUT R2, R2, 0x600000, RZ, 0xc0, !PT ;  /* 0x0060000002027812 */ /* 0x000fe200078ec0ff */
[----:B------:R-:W-:Y:S01]  /*4f70*/  IMAD.MOV.U32 R135, RZ, RZ, RZ ;  /* 0x000000ffff877224 */ /* 0x000fe200078e00ff */
[----:B------:R-:W2:Y:S03]  /*4f80*/  LDCU.64 UR48, c[0x0][0x348] ;  /* 0x00006900ff3077ac */ /* 0x000ea60008000a00 */
[----:B------:R-:W-:Y:S01]  /*4f90*/  LEA R142, R142, UR46, 0x4 ;  /* 0x0000002e8e8e7c11 */ /* 0x000fe2000f8e20ff */
[----:B------:R-:W4:Y:S01]  /*4fa0*/  LDC R62, c[0x0][0xb0c] ;  /* 0x0002c300ff3e7b82 */ /* 0x000f220000000800 */
[----:B------:R-:W1:Y:S01]  /*4fb0*/  LDCU.64 UR40, c[0x0][0x888] ;  /* 0x00011100ff2877ac */ /* 0x000e620008000a00 */
[----:B------:R-:W1:Y:S06]  /*4fc0*/  LDCU.64 UR42, c[0x0][0x890] ;  /* 0x00011200ff2a77ac */ /* 0x000e6c0008000a00 */
[----:B------:R-:W1:Y:S01]  /*4fd0*/  LDC R130, c[0x0][0xb20] ;  /* 0x0002c800ff827b82 */ /* 0x000e620000000800 */
[----:B------:R-:W3:Y:S01]  /*4fe0*/  LDS R3, [UR46+0x200] ;  /* 0x0002002eff037984 */ /* 0x000ee20008000800 */
[----:B------:R-:W-:-:S06]  /*4ff0*/  UMOV UR39, URZ ;  /* 0x000000ff00277c82 */ /* 0x000fcc0008000000 */
[----:B------:R-:W1:Y:S08]  /*5000*/  LDC R61, c[0x0][0xb30] ;  /* 0x0002cc00ff3d7b82 */ /* 0x000e700000000800 */
[----:B------:R-:W1:Y:S08]  /*5010*/  LDC.64 R120, c[0x0][0xb10] ;  /* 0x0002c400ff787b82 */ /* 0x000e700000000a00 */
[----:B------:R-:W1:Y:S08]  /*5020*/  LDC.64 R58, c[0x0][0xb18] ;  /* 0x0002c600ff3a7b82 */ /* 0x000e700000000a00 */
[----:B------:R-:W1:Y:S08]  /*5030*/  LDC.64 R56, c[0x0][0xb28] ;  /* 0x0002ca00ff387b82 */ /* 0x000e700000000a00 */
[----:B------:R-:W1:Y:S01]  /*5040*/  LDC.64 R118, c[0x0][0x8b0] ;  /* 0x00022c00ff767b82 */ /* 0x000e620000000a00 */
[----:B---3--:R-:W-:-:S07]  /*5050*/  IMAD.IADD R2, R3, 0x1, R2 ;  /* 0x0000000103027824 */ /* 0x008fce00078e0202 */
[----:B------:R-:W3:Y:S08]  /*5060*/  LDC.64 R116, c[0x0][0x8a8] ;  /* 0x00022a00ff747b82 */ /* 0x000ef00000000a00 */
[----:B--2-4-:R-:W1:Y:S02]  /*5070*/  LDC R132, c[0x0][0x374] ;  /* 0x0000dd00ff847b82 */ /* 0x014e640000000800 */
.L_x_107:
[C---:B------:R-:W-:Y:S02]  /*5080*/  LEA R0, R145.reuse, UR46, 0x3 ;  /* 0x0000002e91007c11 */ /* 0x040fe4000f8e18ff */
[----:B------:R-:W-:Y:S02]  /*5090*/  SHF.L.U32 R3, R140, 0x1f, RZ ;  /* 0x0000001f8c037819 */ /* 0x000fe400000006ff */
[----:B------:R-:W-:Y:S02]  /*50a0*/  LEA R12, R145, UR46, 0x4 ;  /* 0x0000002e910c7c11 */ /* 0x000fe4000f8e20ff */
[----:B--2---:R-:W2:Y:S02]  /*50b0*/  SYNCS.PHASECHK.TRANS64.TRYWAIT P0, [R0+URZ+0x150], R3 ;  /* 0x00015003000075a7 */ /* 0x004ea400080011ff */
[----:B-12---:R-:W-:Y:S05]  /*50c0*/  @!P0 BRA `(.L_x_93) ;  /* 0x0000002c00088947 */ /* 0x006fea0003800000 */
.L_x_169:
[----:B------:R-:W-:Y:S01]  /*50d0*/  ISETP.GE.AND P0, PT, R60, 0x1, PT ;  /* 0x000000013c00780c */ /* 0x000fe20003f06270 */
[----:B------:R-:W4:Y:S01]  /*50e0*/  LDS.128 R12, [R12+0x1e0] ;  /* 0x0001e0000c0c7984 */ /* 0x000f220000000c00 */
[----:B-1----:R-:W-:Y:S01]  /*50f0*/  ISETP.NE.U32.AND P3, PT, R118, RZ, PT ;  /* 0x000000ff7600720c */ /* 0x002fe20003f65070 */
[----:B--2---:R-:W-:Y:S01]  /*5100*/  VIADD R0, R0, 0x160 ;  /* 0x0000016000007836 */ /* 0x004fe20000000000 */
[----:B------:R-:W-:Y:S04]  /*5110*/  UISETP.NE.AND UP0, UPT, UR47, URZ, UPT ;  /* 0x000000ff2f00728c */ /* 0x000fe8000bf05270 */
[----:B------:R-:W-:Y:S01]  /*5120*/  PRMT R0, RZ, 0x654, R0 ;  /* 0x00000654ff007816 */ /* 0x000fe20000000000 */
[----:B------:R-:W-:Y:S01]  /*5130*/  @!PT LDS RZ, [RZ] ;  /* 0x00000000fffff984 */ /* 0x000fe20000000800 */
[----:B------:R-:W-:Y:S01]  /*5140*/  @!PT LDS RZ, [RZ] ;  /* 0x00000000fffff984 */ /* 0x000fe20000000800 */
[----:B------:R-:W-:Y:S01]  /*5150*/  @!PT LDS RZ, [RZ] ;  /* 0x00000000fffff984 */ /* 0x000fe20000000800 */
[----:B------:R-:W-:Y:S01]  /*5160*/  @!PT LDS RZ, [RZ] ;  /* 0x00000000fffff984 */ /* 0x000fe20000000800 */
[----:B------:R1:W-:Y:S06]  /*5170*/  MEMBAR.ALL.CTA ;  /* 0x0000000000007992 */ /* 0x0003ec0000008000 */
[----:B-1----:R-:W1:Y:S01]  /*5180*/  FENCE.VIEW.ASYNC.S ;  /* 0x00000000000073c6 */ /* 0x002e620000000000 */
[----:B------:R-:W-:Y:S01]  /*5190*/  PLOP3.LUT P2, PT, PT, PT, UP0, 0x80, 0x8 ;  /* 0x000000000008781c */ /* 0x000fe20003f4f008 */
[----:B-1----:R1:W-:Y:S01]  /*51a0*/  SYNCS.ARRIVE.TRANS64.RED.A1T0 RZ, [R0+URZ], RZ ;  /* 0x000000ff00ff79a7 */ /* 0x0023e200081004ff */
[----:B----4-:R-:W-:Y:S04]  /*51b0*/  LOP3.LUT P6, RZ, R14, 0x1, RZ, 0xc0, !PT ;  /* 0x000000010eff7812 */ /* 0x010fe800078cc0ff */
[----:B------:R-:W-:Y:S09]  /*51c0*/  P2R R144, PR, RZ, 0x40 ;  /* 0x00000040ff907803 */ /* 0x000ff20000000000 */
[----:B------:R-:W-:Y:S02]  /*51d0*/  @P6 MOV R65, R12 ;  /* 0x0000000c00416202 */ /* 0x000fe40000000f00 */
[----:B------:R-:W-:Y:S01]  /*51e0*/  @P6 LOP3.LUT R63, R13, 0xffff, RZ, 0xc0, !PT ;  /* 0x0000ffff0d3f6812 */ /* 0x000fe200078ec0ff */
[----:B-1----:R-:W-:Y:S06]  /*51f0*/  @!P0 BRA `(.L_x_94) ;  /* 0x0000000000a48947 */ /* 0x002fec0003800000 */
[----:B------:R-:W-:Y:S01]  /*5200*/  IMAD.HI.U32 R11, R132, R59, RZ ;  /* 0x0000003b840b7227 */ /* 0x000fe200078e00ff */
[----:B------:R-:W-:Y:S02]  /*5210*/  ISETP.NE.AND P0, PT, R58, 0x1, PT ;  /* 0x000000013a00780c */ /* 0x000fe40003f05270 */
[----:B------:R-:W-:Y:S01]  /*5220*/  ISETP.NE.AND P1, PT, R60, 0x1, PT ;  /* 0x000000013c00780c */ /* 0x000fe20003f25270 */
[----:B------:R-:W-:Y:S01]  /*5230*/  IMAD.HI.U32 R10, R131, R120, RZ ;  /* 0x00000078830a7227 */ /* 0x000fe200078e00ff */
[----:B------:R-:W-:Y:S02]  /*5240*/  SHF.R.U32.HI R11, RZ, R130, R11 ;  /* 0x00000082ff0b7219 */ /* 0x000fe4000001160b */
[----:B------:R-:W-:Y:S01]  /*5250*/  ISETP.NE.AND P4, PT, R62, 0x1, PT ;  /* 0x000000013e00780c */ /* 0x000fe20003f85270 */
[----:B------:R-:W-:Y:S01]  /*5260*/  IMAD.HI.U32 R18, R65, R120, RZ ;  /* 0x0000007841127227 */ /* 0x000fe200078e00ff */
[----:B------:R-:W-:Y:S02]  /*5270*/  SHF.R.U32.HI R10, RZ, R121, R10 ;  /* 0x00000079ff0a7219 */ /* 0x000fe4000001160a */
[----:B------:R-:W-:Y:S01]  /*5280*/  SEL R3, R132, R11, !P0 ;  /* 0x0000000b84037207 */ /* 0x000fe20004000000 */
[----:B------:R-:W-:Y:S01]  /*5290*/  IMAD.HI.U32 R11, R63, R59, RZ ;  /* 0x0000003b3f0b7227 */ /* 0x000fe200078e00ff */
[----:B------:R-:W-:Y:S02]  /*52a0*/  SEL R7, R131, R10, !P4 ;  /* 0x0000000a83077207 */ /* 0x000fe40006000000 */
[----:B------:R-:W-:Y:S01]  /*52b0*/  SHF.R.U32.HI R18, RZ, R121, R18 ;  /* 0x00000079ff127219 */ /* 0x000fe20000011612 */
[-C--:B------:R-:W-:Y:S04]  /*52c0*/  IMAD.HI.U32 R10, R3, R56.reuse, RZ ;  /* 0x00000038030a7227 */ /* 0x080fe800078e00ff */
[----:B------:R-:W-:Y:S01]  /*52d0*/  IMAD.HI.U32 R16, R7, R56, RZ ;  /* 0x0000003807107227 */ /* 0x000fe200078e00ff */
[-C--:B------:R-:W-:Y:S02]  /*52e0*/  @P1 SHF.R.U32.HI R3, RZ, R57.reuse, R10 ;  /* 0x00000039ff031219 */ /* 0x080fe4000001160a */
[----:B------:R-:W-:Y:S02]  /*52f0*/  SHF.R.U32.HI R10, RZ, R130, R11 ;  /* 0x00000082ff0a7219 */ /* 0x000fe4000001160b */
[----:B------:R-:W-:Y:S01]  /*5300*/  @P1 SHF.R.U32.HI R7, RZ, R57, R16 ;  /* 0x00000039ff071219 */ /* 0x000fe20000011610 */
[C---:B------:R-:W-:Y:S01]  /*5310*/  IMAD R4, R60.reuse, R3, RZ ;  /* 0x000000033c047224 */ /* 0x040fe200078e02ff */
[----:B------:R-:W-:Y:S02]  /*5320*/  SEL R5, R63, R10, !P0 ;  /* 0x0000000a3f057207 */ /* 0x000fe40004000000 */
[----:B------:R-:W-:Y:S01]  /*5330*/  SEL R3, R65, R18, !P4 ;  /* 0x0000001241037207 */ /* 0x000fe20006000000 */
[----:B------:R-:W-:Y:S01]  /*5340*/  IMAD R6, R60, R7, RZ ;  /* 0x000000073c067224 */ /* 0x000fe200078e02ff */
[C---:B------:R-:W-:Y:S01]  /*5350*/  ISETP.GE.AND P0, PT, R5.reuse, R4, PT ;  /* 0x000000040500720c */ /* 0x040fe20003f06270 */
[----:B------:R-:W-:Y:S03]  /*5360*/  IMAD.HI.U32 R8, R5, R56, RZ ;  /* 0x0000003805087227 */ /* 0x000fe600078e00ff */
[----:B------:R-:W-:Y:S01]  /*5370*/  ISETP.GE.OR P0, PT, R3, R6, P0 ;  /* 0x000000060300720c */ /* 0x000fe20000706670 */
[----:B------:R-:W-:Y:S01]  /*5380*/  IMAD.MOV R6, RZ, RZ, -R3 ;  /* 0x000000ffff067224 */ /* 0x000fe200078e0a03 */
[-C--:B------:R-:W-:Y:S03]  /*5390*/  SHF.R.U32.HI R8, RZ, R57.reuse, R8 ;  /* 0x00000039ff087219 */ /* 0x080fe60000011608 */
[----:B------:R-:W-:Y:S01]  /*53a0*/  IMAD R65, R62, R6, R65 ;  /* 0x000000063e417224 */ /* 0x000fe200078e0241 */
[----:B------:R-:W-:Y:S05]  /*53b0*/  SEL R9, R5, R8, !P1 ;  /* 0x0000000805097207 */ /* 0x000fea0004800000 */
[----:B------:R-:W-:Y:S02]  /*53c0*/  IMAD.MOV R8, RZ, RZ, -R9 ;  /* 0x000000ffff087224 */ /* 0x000fe400078e0a09 */
[C---:B------:R-:W-:Y:S04]  /*53d0*/  @!P0 IMAD.HI.U32 R4, R3.reuse, R56, RZ ;  /* 0x0000003803048227 */ /* 0x040fe800078e00ff */
[----:B------:R-:W-:Y:S01]  /*53e0*/  IMAD R8, R60, R8, R5 ;  /* 0x000000083c087224 */ /* 0x000fe200078e0205 */
[----:B------:R-:W-:Y:S04]  /*53f0*/  @!P0 SHF.R.U32.HI R4, RZ, R57, R4 ;  /* 0x00000039ff048219 */ /* 0x000fe80000011604 */
[----:B------:R-:W-:Y:S02]  /*5400*/  @!P0 SEL R0, R3, R4, !P1 ;  /* 0x0000000403008207 */ /* 0x000fe40004800000 */
[----:B------:R-:W-:Y:S02]  /*5410*/  IADD3 R4, PT, PT, -R5, RZ, RZ ;  /* 0x000000ff05047210 */ /* 0x000fe40007ffe1ff */
[----:B------:R-:W-:Y:S01]  /*5420*/  @!P0 IADD3 R9, PT, PT, R9, -R0, RZ ;  /* 0x8000000009098210 */ /* 0x000fe20007ffe0ff */
[----:B------:R-:W-:Y:S02]  /*5430*/  @!P0 IMAD R0, R7, R8, R0 ;  /* 0x0000000807008224 */ /* 0x000fe400078e0200 */
[----:B------:R-:W-:Y:S02]  /*5440*/  IMAD R63, R58, R4, R63 ;  /* 0x000000043a3f7224 */ /* 0x000fe400078e023f */
[----:B------:R-:W-:Y:S02]  /*5450*/  @!P0 IMAD R5, R9, R60, R3 ;  /* 0x0000003c09058224 */ /* 0x000fe400078e0203 */
[----:B------:R-:W-:Y:S04]  /*5460*/  @!P0 IMAD.MOV.U32 R3, RZ, RZ, R0 ;  /* 0x000000ffff038224 */ /* 0x000fe800078e0000 */
[----:B------:R-:W-:Y:S02]  /*5470*/  IMAD R65, R3, R62, R65 ;  /* 0x0000003e03417224 */ /* 0x000fe400078e0241 */
[----:B------:R-:W-:Y:S02]  /*5480*/  IMAD R63, R5, R58, R63 ;  /* 0x0000003a053f7224 */ /* 0x000fe400078e023f */
.L_x_94:
[----:B------:R-:W-:Y:S01]  /*5490*/  UISETP.NE.U32.AND UP3, UPT, UR42, URZ, UPT ;  /* 0x000000ff2a00728c */ /* 0x000fe2000bf65070 */
[----:B------:R-:W-:Y:S03]  /*54a0*/  ISETP.NE.AND.EX P3, PT, R119, RZ, PT, P3 ;  /* 0x000000ff7700720c */ /* 0x000fe60003f65330 */
[----:B------:R-:W-:Y:S09]  /*54b0*/  UISETP.NE.AND.EX UP3, UPT, UR43, URZ, UPT, UP3 ;  /* 0x000000ff2b00728c */ /* 0x000ff2000bf65330 */
[----:B------:R-:W-:Y:S05]  /*54c0*/  BRA.U !UP3, `(.L_x_95) ;  /* 0x000000010b387547 */ /* 0x000fea000b800000 */
[----:B------:R-:W-:Y:S01]  /*54d0*/  UISETP.NE.U32.AND UP0, UPT, UR40, URZ, UPT ;  /* 0x000000ff2800728c */ /* 0x000fe2000bf05070 */
[----:B------:R-:W-:Y:S03]  /*54e0*/  HFMA2 R128, -RZ, RZ, 0, 5.9604644775390625e-08 ;  /* 0x00000001ff807431 */ /* 0x000fe600000001ff */
[----:B------:R-:W-:Y:S06]  /*54f0*/  UISETP.NE.AND.EX UP0, UPT, UR41, URZ, UPT, UP0 ;  /* 0x000000ff2900728c */ /* 0x000fec000bf05300 */
[----:B------:R-:W-:Y:S05]  /*5500*/  PLOP3.LUT P0, PT, PT, PT, UP0, 0x80, 0x8 ;  /* 0x000000000008781c */ /* 0x000fea0003f0f008 */
[----:B------:R-:W1:Y:S01]  /*5510*/  @UP0 LDCU.64 UR6, c[0x0][0x888] ;  /* 0x00011100ff0607ac */ /* 0x000e620008000a00 */
[----:B------:R-:W-:Y:S04]  /*5520*/  @UP0 UIMAD UR4, UR36, UR42, URZ ;  /* 0x0000002a240402a4 */ /* 0x000fe8000f8e02ff */
[----:B-1----:R-:W-:Y:S06]  /*5530*/  @UP0 UIMAD.WIDE UR6, UR4, 0x4, UR6 ;  /* 0x00000004040608a5 */ /* 0x002fec000f8e0206 */
[----:B------:R-:W-:Y:S02]  /*5540*/  IMAD.U32 R4, RZ, RZ, UR6 ;  /* 0x00000006ff047e24 */ /* 0x000fe4000f8e00ff */
[----:B------:R-:W-:Y:S05]  /*5550*/  IMAD.U32 R5, RZ, RZ, UR7 ;  /* 0x00000007ff057e24 */ /* 0x000fea000f8e00ff */
[----:B------:R-:W2:Y:S02]  /*5560*/  @P0 LDG.E R0, desc[UR44][R4.64] ;  /* 0x0000002c04000981 */ /* 0x000ea4000c1e1900 */
[----:B--2---:R-:W-:Y:S01]  /*5570*/  @P0 R2UR UR38, R0 ;  /* 0x00000000002602ca */ /* 0x004fe200000e0000 */
[----:B------:R-:W-:Y:S05]  /*5580*/  IMAD.MOV.U32 R0, RZ, RZ, 0x1 ;  /* 0x00000001ff007424 */ /* 0x000fea00078e00ff */
[----:B------:R-:W-:Y:S08]  /*5590*/  @!P0 PRMT R128, R0, 0x7610, R128 ;  /* 0x0000761000808816 */ /* 0x000ff00000000080 */
[----:B------:R-:W1:Y:S02]  /*55a0*/  @!UP0 LDCU UR38, c[0x0][0x880] ;  /* 0x00011000ff2687ac */ /* 0x000e640008000800 */
.L_x_95:
[----:B------:R-:W-:Y:S05]  /*55b0*/  @!P3 BRA `(.L_x_96) ;  /* 0x000000000020b947 */ /* 0x000fea0003800000 */
[----:B---3--:R-:W-:Y:S04]  /*55c0*/  ISETP.NE.U32.AND P0, PT, R116, RZ, PT ;  /* 0x000000ff7400720c */ /* 0x008fe80003f05070 */
[----:B------:R-:W-:Y:S11]  /*55d0*/  ISETP.NE.AND.EX P0, PT, R117, RZ, PT, P0 ;  /* 0x000000ff7500720c */ /* 0x000ff60003f05300 */
[----:B------:R-:W-:Y:S02]  /*55e0*/  @!UPT UIADD3 URZ, UPT, UPT, URZ, URZ, URZ ;  /* 0x000000fffffff290 */ /* 0x000fe4000fffe0ff */
[----:B------:R-:W2:Y:S01]  /*55f0*/  @P0 LDC.64 R4, c[0x0][0x8a8] ;  /* 0x00022a00ff040b82 */ /* 0x000ea20000000a00 */
[----:B------:R-:W-:Y:S04]  /*5600*/  @P0 IMAD R0, R118, UR36, RZ ;  /* 0x0000002476000c24 */ /* 0x000fe8000f8e02ff */
[----:B--2---:R-:W-:Y:S05]  /*5610*/  @P0 IMAD.WIDE R4, R0, 0x4, R4 ;  /* 0x0000000400040825 */ /* 0x004fea00078e0204 */
[----:B-----5:R2:W5:Y:S02]  /*5620*/  @P0 LDG.E R64, desc[UR44][R4.64] ;  /* 0x0000002c04400981 */ /* 0x020564000c1e1900 */
[----:B--2---:R-:W4:Y:S02]  /*5630*/  @!P0 LDC R64, c[0x0][0x8a0] ;  /* 0x00022800ff408b82 */ /* 0x004f240000000800 */
.L_x_96:
[----:B------:R-:W2:Y:S01]  /*5640*/  LDC.64 R4, c[0x0][0xb10] ;  /* 0x0002c400ff047b82 */ /* 0x000ea20000000a00 */
[----:B------:R-:W-:Y:S01]  /*5650*/  UISETP.NE.AND UP4, UPT, UR47, URZ, UPT ;  /* 0x000000ff2f00728c */ /* 0x000fe2000bf85270 */
[----:B-1----:R-:W-:Y:S01]  /*5660*/  @P2 FSETP.NEU.AND P1, PT, RZ, UR38, PT ;  /* 0x00000026ff002c0b */ /* 0x002fe2000bf2d000 */
[----:B------:R-:W-:Y:S01]  /*5670*/  UPLOP3.LUT UP0, UPT, UPT, UPT, UPT, 0x40, 0x4 ;  /* 0x000000000004789c */ /* 0x000fe20003f0e870 */
[----:B------:R-:W-:Y:S01]  /*5680*/  @P2 LOP3.LUT P0, RZ, R128, 0xff, RZ, 0xc0, !PT ;  /* 0x000000ff80ff2812 */ /* 0x000fe2000780c0ff */
[----:B------:R-:W-:Y:S03]  /*5690*/  ULEA UR50, UR39, UR46, 0x3 ;  /* 0x0000002e27327291 */ /* 0x000fe6000f8e18ff */
[----:B------:R-:W1:Y:S01]  /*56a0*/  LDC.64 R6, c[0x0][0xb18] ;  /* 0x0002c600ff067b82 */ /* 0x000e620000000a00 */
[----:B------:R-:W-:Y:S01]  /*56b0*/  SHF.L.U32 R8, R141, 0x1f, RZ ;  /* 0x0000001f8d087819 */ /* 0x000fe200000006ff */
[----:B------:R-:W-:Y:S01]  /*56c0*/  VIADD R145, R145, 0x1 ;  /* 0x0000000191917836 */ /* 0x000fe20000000000 */
[----:B------:R-:W-:Y:S02]  /*56d0*/  @P6 SHF.R.U32.HI R134, RZ, 0x10, R13 ;  /* 0x00000010ff866819 */ /* 0x000fe4000001160d */
[----:B------:R-:W-:Y:S02]  /*56e0*/  CS2R R78, SRZ ;  /* 0x00000000004e7805 */ /* 0x000fe4000001ff00 */
[----:B------:R-:W-:Y:S01]  /*56f0*/  CS2R R76, SRZ ;  /* 0x00000000004c7805 */ /* 0x000fe2000001ff00 */
[----:B------:R-:W3:Y:S01]  /*5700*/  @UP4 LDCU.64 UR4, c[0x0][0x888] ;  /* 0x00011100ff0447ac */ /* 0x000ee20008000a00 */
[----:B------:R-:W-:Y:S02]  /*5710*/  CS2R R74, SRZ ;  /* 0x00000000004a7805 */ /* 0x000fe4000001ff00 */
[----:B------:R-:W-:Y:S02]  /*5720*/  CS2R R72, SRZ ;  /* 0x0000000000487805 */ /* 0x000fe4000001ff00 */
[----:B------:R-:W-:Y:S02]  /*5730*/  CS2R R70, SRZ ;  /* 0x0000000000467805 */ /* 0x000fe4000001ff00 */
[----:B------:R-:W-:Y:S01]  /*5740*/  CS2R R68, SRZ ;  /* 0x0000000000447805 */ /* 0x000fe2000001ff00 */
[----:B------:R-:W-:Y:S01]  /*5750*/  @UP4 UPLOP3.LUT UP0, UPT, UPT, UPT, UP3, 0x80, 0x8 ;  /* 0x000000000008489c */ /* 0x000fe20003f0f030 */
[----:B------:R-:W-:Y:S01]  /*5760*/  @P2 VOTEU.ANY UP1, P1 ;  /* 0x0000000000ff2886 */ /* 0x000fe20000820100 */
[----:B---3--:R-:W-:Y:S02]  /*5770*/  @UP4 UISETP.NE.U32.AND UP2, UPT, UR4, URZ, UPT ;  /* 0x000000ff0400428c */ /* 0x008fe4000bf45070 */
[----:B------:R-:W-:Y:S02]  /*5780*/  @UP4 USEL UR4, URZ, 0xffffffff, UP1 ;  /* 0xffffffffff044887 */ /* 0x000fe40008800000 */
[----:B------:R-:W-:Y:S01]  /*5790*/  @UP4 UISETP.NE.AND.EX UP2, UPT, UR5, URZ, UPT, UP2 ;  /* 0x000000ff0500428c */ /* 0x000fe2000bf45320 */
[----:B------:R-:W-:Y:S01]  /*57a0*/  @P2 VOTEU.ANY UP1, P0 ;  /* 0x0000000000ff2886 */ /* 0x000fe20000020100 */
[----:B------:R-:W-:Y:S02]  /*57b0*/  ISETP.NE.AND P0, PT, R61, 0x1, PT ;  /* 0x000000013d00780c */ /* 0x000fe40003f05270 */
[----:B------:R-:W-:Y:S04]  /*57c0*/  @UP4 USEL UR5, URZ, 0xffffffff, UP2 ;  /* 0xffffffffff054887 */ /* 0x000fe80009000000 */
[----:B------:R-:W-:Y:S04]  /*57d0*/  @UP0 USEL UR4, UR5, UR4, !UP1 ;  /* 0x0000000405040287 */ /* 0x000fe8000c800000 */
[----:B------:R-:W-:Y:S03]  /*57e0*/  @UP4 ULOP3.LUT UR4, UR4, 0x1, URZ, 0xc0, !UPT ;  /* 0x0000000104044892 */ /* 0x000fe6000f8ec0ff */
[----:B------:R-:W3:Y:S01]  /*57f0*/  @!P0 LDC R0, c[0x0][0xb20] ;  /* 0x0002c800ff008b82 */ /* 0x000ee20000000800 */
[----:B------:R-:W-:Y:S01]  /*5800*/  UISETP.NE.U32.OR UP0, UPT, UR4, 0x1, !UP4 ;  /* 0x000000010400788c */ /* 0x000fe2000e705470 */
[----:B--2---:R-:W-:Y:S01]  /*5810*/  @!P0 IMAD.HI.U32 R4, R65, R4, RZ ;  /* 0x0000000441048227 */ /* 0x004fe200078e00ff */
[----:B-1----:R-:W-:Y:S05]  /*5820*/  @!P0 ISETP.NE.AND P1, PT, R6, 0x1, PT ;  /* 0x000000010600880c */ /* 0x002fea0003f25270 */
[----:B------:R-:W1:Y:S01]  /*5830*/  @!P0 LDC R3, c[0x0][0xb0c] ;  /* 0x0002c300ff038b82 */ /* 0x000e620000000800 */
[----:B------:R-:W-:Y:S01]  /*5840*/  @!P0 IMAD.HI.U32 R7, R63, R7, RZ ;  /* 0x000000073f078227 */ /* 0x000fe200078e00ff */
[----:B------:R-:W-:Y:S02]  /*5850*/  PLOP3.LUT P3, PT, PT, PT, UP0, 0x80, 0x8 ;  /* 0x000000000008781c */ /* 0x000fe40003f6f008 */
[----:B------:R-:W-:Y:S11]  /*5860*/  @!P0 SHF.R.U32.HI R4, RZ, R5, R4 ;  /* 0x00000005ff048219 */ /* 0x000ff60000011604 */
[----:B------:R-:W-:Y:S04]  /*5870*/  @P3 SHF.L.U32 R9, R135, 0x1f, RZ ;  /* 0x0000001f87093819 */ /* 0x000fe800000006ff */
[----:B------:R-:W2:Y:S01]  /*5880*/  @P3 SYNCS.PHASECHK.TRANS64.TRYWAIT P5, [UR46+0x130], R9 ;  /* 0x00013009ff0035a7 */ /* 0x000ea200080a112e */
[----:B---3--:R-:W-:Y:S02]  /*5890*/  @!P0 SHF.R.U32.HI R0, RZ, R0, R7 ;  /* 0x00000000ff008219 */ /* 0x008fe40000011607 */
[----:B-1----:R-:W-:Y:S02]  /*58a0*/  @!P0 ISETP.NE.AND P2, PT, R3, 0x1, PT ;  /* 0x000000010300880c */ /* 0x002fe40003f45270 */
[----:B------:R-:W-:Y:S02]  /*58b0*/  @!P0 SEL R5, R63, R0, !P1 ;  /* 0x000000003f058207 */ /* 0x000fe40004800000 */
[----:B------:R-:W-:Y:S05]  /*58c0*/  @!P0 SEL R4, R65, R4, !P2 ;  /* 0x0000000441048207 */ /* 0x000fea0005000000 */
[----:B------:R-:W-:Y:S02]  /*58d0*/  @!P0 IMAD.IADD R0, R5, 0x1, -R4 ;  /* 0x0000000105008824 */ /* 0x000fe400078e0a04 */
[----:B------:R-:W-:Y:S01]  /*58e0*/  @!P0 IMAD.IADD R4, R4, 0x1, -R5 ;  /* 0x0000000104048824 */ /* 0x000fe200078e0a05 */
[----:B------:R1:W3:Y:S01]  /*58f0*/  SYNCS.PHASECHK.TRANS64.TRYWAIT P4, [UR50+0x170], R8 ;  /* 0x00017008ff0075a7 */ /* 0x0002e20008081132 */
[----:B------:R-:W-:Y:S02]  /*5900*/  @!P0 IMAD R65, R0, R3, R65 ;  /* 0x0000000300418224 */ /* 0x000fe400078e0241 */
[----:B------:R-:W-:Y:S01]  /*5910*/  @!P0 IMAD R63, R4, R6, R63 ;  /* 0x00000006043f8224 */ /* 0x000fe200078e023f */
[----:B------:R-:W-:Y:S02]  /*5920*/  PLOP3.LUT P0, PT, PT, PT, PT, 0x8, 0x80 ;  /* 0x000000000080781c */ /* 0x000fe40003f0e170 */
[----:B--2---:R-:W-:Y:S01]  /*5930*/  @P3 PLOP3.LUT P0, PT, P5, PT, PT, 0x8, 0x80 ;  /* 0x000000000080381c */ /* 0x004fe20002f0e170 */
[----:B------:R-:W-:Y:S01]  /*5940*/  @!UPT UIADD3 URZ, UPT, UPT, URZ, URZ, URZ ;  /* 0x000000fffffff290 */ /* 0x000fe2000fffe0ff */
[----:B-1----:R-:W-:Y:S11]  /*5950*/  BRA.U !UP0, `(.L_x_97) ;  /* 0x0000000108947547 */ /* 0x002ff6000b800000 */
[----:B------:R-:W-:Y:S02]  /*5960*/  FSETP.NEU.AND P2, PT, RZ, UR38, PT ;  /* 0x00000026ff007c0b */ /* 0x000fe4000bf4d000 */
[----:B------:R-:W-:Y:S01]  /*5970*/  LOP3.LUT P1, RZ, R128, 0xff, RZ, 0xc0, !PT ;  /* 0x000000ff80ff7812 */ /* 0x000fe2000782c0ff */
[----:B------:R-:W-:Y:S01]  /*5980*/  @!UPT UIADD3 URZ, UPT, UPT, URZ, URZ, URZ ;  /* 0x000000fffffff290 */ /* 0x000fe2000fffe0ff */
[----:B------:R-:W-:Y:S11]  /*5990*/  @!P0 BRA `(.L_x_98) ;  /* 0x00000000000c8947 */ /* 0x000ff60003800000 */
[----:B------:R-:W-:Y:S04]  /*59a0*/  SHF.L.U32 R3, R135, 0x1f, RZ ;  /* 0x0000001f87037819 */ /* 0x000fe800000006ff */
[----:B------:R-:W1:Y:S02]  /*59b0*/  SYNCS.PHASECHK.TRANS64.TRYWAIT P0, [UR46+0x130], R3 ;  /* 0x00013003ff0075a7 */ /* 0x000e64000800112e */
[----:B-1----:R-:W-:Y:S05]  /*59c0*/  @!P0 BRA `(.L_x_99) ;  /* 0x0000002000dc8947 */ /* 0x002fea0003800000 */
.L_x_98:
[----:B------:R-:W-:Y:S01]  /*59d0*/  UISETP.NE.U32.AND UP0, UPT, UR40, URZ, UPT ;  /* 0x000000ff2800728c */ /* 0x000fe2000bf05070 */
[----:B------:R-:W-:Y:S02]  /*59e0*/  CS2R R70, SRZ ;  /* 0x0000000000467805 */ /* 0x000fe4000001ff00 */
[----:B------:R-:W-:Y:S02]  /*59f0*/  CS2R R68, SRZ ;  /* 0x0000000000447805 */ /* 0x000fe4000001ff00 */
[----:B------:R-:W-:Y:S01]  /*5a00*/  CS2R R74, SRZ ;  /* 0x00000000004a7805 */ /* 0x000fe2000001ff00 */
[----:B------:R-:W-:Y:S01]  /*5a10*/  UISETP.NE.AND.EX UP0, UPT, UR41, URZ, UPT, UP0 ;  /* 0x000000ff2900728c */ /* 0x000fe2000bf05300 */
[----:B------:R-:W-:Y:S02]  /*5a20*/  CS2R R72, SRZ ;  /* 0x0000000000487805 */ /* 0x000fe4000001ff00 */
[----:B------:R-:W-:Y:S02]  /*5a30*/  CS2R R78, SRZ ;  /* 0x00000000004e7805 */ /* 0x000fe4000001ff00 */
[----:B------:R-:W-:Y:S01]  /*5a40*/  CS2R R76, SRZ ;  /* 0x00000000004c7805 */ /* 0x000fe2000001ff00 */
[----:B------:R-:W-:Y:S01]  /*5a50*/  USEL UR5, URZ, 0xffffffff, UP0 ;  /* 0xffffffffff057887 */ /* 0x000fe20008000000 */
[----:B------:R-:W-:Y:S01]  /*5a60*/  LOP3.LUT R135, R135, 0x1, RZ, 0x3c, !PT ;  /* 0x0000000187877812 */ /* 0x000fe200078e3cff */
[----:B------:R-:W-:Y:S01]  /*5a70*/  VOTEU.ANY UP1, P2 ;  /* 0x0000000000ff7886 */ /* 0x000fe20001020100 */
[----:B------:R-:W-:Y:S01]  /*5a80*/  USEL UR4, URZ, 0xffffffff, UP1 ;  /* 0xffffffffff047887 */ /* 0x000fe20008800000 */
[----:B------:R-:W-:Y:S03]  /*5a90*/  VOTEU.ANY UP0, P1 ;  /* 0x0000000000ff7886 */ /* 0x000fe60000800100 */
[----:B------:R-:W-:Y:S04]  /*5aa0*/  @UP3 USEL UR4, UR5, UR4, !UP0 ;  /* 0x0000000405043287 */ /* 0x000fe8000c000000 */
[----:B------:R-:W-:Y:S04]  /*5ab0*/  ULOP3.LUT UR4, UR4, 0x1, URZ, 0xc0, !UPT ;  /* 0x0000000104047892 */ /* 0x000fe8000f8ec0ff */
[----:B------:R-:W-:Y:S02]  /*5ac0*/  UISETP.NE.U32.AND UP0, UPT, UR4, 0x1, UPT ;  /* 0x000000010400788c */ /* 0x000fe4000bf05070 */
[----:B------:R-:W-:Y:S04]  /*5ad0*/  UIADD3 UR4, UPT, UPT, UR46, 0x138, URZ ;  /* 0x000001382e047890 */ /* 0x000fe8000fffe0ff */
[----:B------:R-:W-:Y:S01]  /*5ae0*/  PLOP3.LUT P0, PT, PT, PT, UP0, 0x80, 0x8 ;  /* 0x000000000008781c */ /* 0x000fe20003f0f008 */
[----:B------:R-:W-:Y:S11]  /*5af0*/  UPRMT UR4, UR37, 0x654, UR4 ;  /* 0x0000065425047896 */ /* 0x000ff60008000004 */
[----:B------:R-:W-:Y:S01]  /*5b00*/  @!UPT UIADD3 URZ, UPT, UPT, URZ, URZ, URZ ;  /* 0x000000fffffff290 */ /* 0x000fe2000fffe0ff */
[----:B------:R2:W1:Y:S04]  /*5b10*/  @P0 LDS.128 R68, [R142+0x280] ;  /* 0x000280008e440984 */ /* 0x0004680000000c00 */
[----:B------:R2:W1:Y:S04]  /*5b20*/  @P0 LDS.128 R72, [R142+0xa80] ;  /* 0x000a80008e480984 */ /* 0x0004680000000c00 */
[----:B------:R2:W1:Y:S01]  /*5b30*/  @P0 LDS.128 R76, [R142+0x1280] ;  /* 0x001280008e4c0984 */ /* 0x0004620000000c00 */
[----:B------:R-:W-:Y:S01]  /*5b40*/  @!PT LDS RZ, [RZ] ;  /* 0x00000000fffff984 */ /* 0x000fe20000000800 */
[----:B------:R-:W-:Y:S01]  /*5b50*/  @!PT LDS RZ, [RZ] ;  /* 0x00000000fffff984 */ /* 0x000fe20000000800 */
[----:B------:R-:W-:Y:S01]  /*5b60*/  @!PT LDS RZ, [RZ] ;  /* 0x00000000fffff984 */ /* 0x000fe20000000800 */
[----:B------:R-:W-:Y:S01]  /*5b70*/  @!PT LDS RZ, [RZ] ;  /* 0x00000000fffff984 */ /* 0x000fe20000000800 */
[----:B------:R4:W-:Y:S06]  /*5b80*/  MEMBAR.ALL.CTA ;  /* 0x0000000000007992 */ /* 0x0009ec0000008000 */
[----:B----4-:R-:W4:Y:S02]  /*5b90*/  FENCE.VIEW.ASYNC.S ;  /* 0x00000000000073c6 */ /* 0x010f240000000000 */
[----:B----4-:R-:W-:Y:S01]  /*5ba0*/  SYNCS.ARRIVE.TRANS64.RED.A1T0 RZ, [UR4], RZ ;  /* 0x000000ffffff79a7 */ /* 0x010fe20008100404 */
.L_x_97:
[----:B-1----:R-:W-:Y:S05]  /*5bb0*/  MOV R3, UR39 ;  /* 0x0000002700037c02 */ /* 0x002fea0008000f00 */
[----:B------:R-:W-:Y:S05]  /*5bc0*/  IMAD R66, R3, 0x30, R2 ;  /* 0x0000003003427824 */ /* 0x000fea00078e0202 */
[----:B------:R-:W-:Y:S04]  /*5bd0*/  SHF.R.U32.HI R0, RZ, 0x15, R66 ;  /* 0x00000015ff007819 */ /* 0x000fe80000011642 */
[----:B------:R-:W-:Y:S01]  /*5be0*/  LOP3.LUT P0, RZ, R0, 0x3, R133, 0x48, !PT ;  /* 0x0000000300ff7812 */ /* 0x000fe20007804885 */
[----:B------:R-:W-:Y:S01]  /*5bf0*/  @!UPT UIADD3 URZ, UPT, UPT, URZ, URZ, URZ ;  /* 0x000000fffffff290 */ /* 0x000fe2000fffe0ff */
[----:B---3--:R-:W-:Y:S11]  /*5c00*/  @P4 BRA `(.L_x_100) ;  /* 0x0000000000084947 */ /* 0x008ff60003800000 */
[----:B------:R-:W1:Y:S02]  /*5c10*/  SYNCS.PHASECHK.TRANS64.TRYWAIT P1, [UR50+0x170], R8 ;  /* 0x00017008ff0075a7 */ /* 0x000e640008021132 */
[----:B-1----:R-:W-:Y:S05]  /*5c20*/  @!P1 BRA `(.L_x_101) ;  /* 0x00000020005c9947 */ /* 0x002fea0003800000 */
.L_x_100:
[----:B------:R-:W-:Y:S05]  /*5c30*/  @!P0 BRA `(.L_x_102) ;  /* 0x0000000000408947 */ /* 0x000fea0003800000 */
[----:B------:R-:W3:Y:S01]  /*5c40*/  LDCU.64 UR8, c[0x4][0x68] ;  /* 0x01000d00ff0877ac */ /* 0x000ee20008000a00 */
[----:B------:R-:W-:Y:S01]  /*5c50*/  MOV R15, 0x0 ;  /* 0x00000000000f7802 */ /* 0x000fe20000000f00 */
[----:B------:R-:W-:Y:S02]  /*5c60*/  HFMA2 R12, -RZ, RZ, 0, 5.9604644775390625e-08 ;  /* 0x00000001ff0c7431 */ /* 0x000fe400000001ff */
[----:B-1----:R-:W-:Y:S02]  /*5c70*/  IMAD.MOV.U32 R8, RZ, RZ, 0x192 ;  /* 0x00000192ff087424 */ /* 0x002fe400078e00ff */
[----:B------:R-:W-:Y:S01]  /*5c80*/  IMAD.MOV.U32 R13, RZ, RZ, RZ ;  /* 0x000000ffff0d7224 */ /* 0x000fe200078e00ff */
[----:B------:R-:W1:Y:S01]  /*5c90*/  LDCU.64 UR6, c[0x4][0x70] ;  /* 0x01000e00ff0677ac */ /* 0x000e620008000a00 */
[----:B------:R-:W2:Y:S01]  /*5ca0*/  LDC.64 R14, c[0x4][R15] ;  /* 0x010000000f0e7b82 */ /* 0x000ea20000000a00 */
[----:B------:R-:W4:Y:S01]  /*5cb0*/  LDCU.64 UR4, c[0x4][0x8] ;  /* 0x01000100ff0477ac */ /* 0x000f220008000a00 */
[----:B---3--:R-:W-:Y:S01]  /*5cc0*/  MOV R5, UR9 ;  /* 0x0000000900057c02 */ /* 0x008fe20008000f00 */
[----:B------:R-:W-:Y:S01]  /*5cd0*/  IMAD.U32 R4, RZ, RZ, UR8 ;  /* 0x00000008ff047e24 */ /* 0x000fe2000f8e00ff */
[----:B-1----:R-:W-:Y:S01]  /*5ce0*/  MOV R7, UR7 ;  /* 0x0000000700077c02 */ /* 0x002fe20008000f00 */
[----:B------:R-:W-:Y:S01]  /*5cf0*/  IMAD.U32 R6, RZ, RZ, UR6 ;  /* 0x00000006ff067e24 */ /* 0x000fe2000f8e00ff */
[----:B----4-:R-:W-:Y:S01]  /*5d00*/  MOV R11, UR5 ;  /* 0x00000005000b7c02 */ /* 0x010fe20008000f00 */
[----:B------:R-:W-:Y:S02]  /*5d10*/  IMAD.U32 R10, RZ, RZ, UR4 ;  /* 0x00000004ff0a7e24 */ /* 0x000fe4000f8e00ff */
[----:B------:R-:W-:Y:S07]  /*5d20*/  LEPC R20, `(.L_x_102) ;  /* 0x000000001014794e */ /* 0x000fee0000000000 */
[----:B--2--5:R-:W-:Y:S05]  /*5d30*/  CALL.ABS.NOINC R14 ;  /* 0x000000000e007343 */ /* 0x024fea0003c00000 */
.L_x_102:
[----:B------:R-:W-:Y:S05]  /*5d40*/  WARPSYNC.ALL ;  /* 0x0000000000007948 */ /* 0x000fea0003800000 */
[C---:B------:R-:W-:Y:S01]  /*5d50*/  R2UR UR4, R66.reuse ;  /* 0x00000000420472ca */ /* 0x040fe200000e0000 */
[----:B------:R-:W-:Y:S05]  /*5d60*/  VIADD R0, R66, 0x10 ;  /* 0x0000001042007836 */ /* 0x000fea0000000000 */
[----:B------:R-:W-:Y:S04]  /*5d70*/  SHF.R.U32.HI R0, RZ, 0x15, R0 ;  /* 0x00000015ff007819 */ /* 0x000fe80000011600 */
[----:B------:R-:W-:Y:S03]  /*5d80*/  LOP3.LUT P0, RZ, R0, 0x3, R133, 0x48, !PT ;  /* 0x0000000300ff7812 */ /* 0x000fe60007804885 */
[----:B------:R-:W3:Y:S10]  /*5d90*/  LDTM.x16 R40, tmem[UR4] ;  /* 0x00000004002879ee */ /* 0x000ef40008240000 */
[----:B---3--:R-:W-:Y:S05]  /*5da0*/  @!P0 BRA `(.L_x_103) ;  /* 0x0000000000408947 */ /* 0x008fea0003800000 */
        /* <DEDUP_REMOVED lines=16> */
.L_x_103:
[----:B------:R-:W-:Y:S05]  /*5eb0*/  WARPSYNC.ALL ;  /* 0x0000000000007948 */ /* 0x000fea0003800000 */
[C---:B------:R-:W-:Y:S01]  /*5ec0*/  R2UR UR4, R66.reuse ;  /* 0x00000000420472ca */ /* 0x040fe200000e0000 */
[----:B------:R-:W-:Y:S05]  /*5ed0*/  VIADD R0, R66, 0x20 ;  /* 0x0000002042007836 */ /* 0x000fea0000000000 */
[----:B------:R-:W-:Y:S04]  /*5ee0*/  SHF.R.U32.HI R0, RZ, 0x15, R0 ;  /* 0x00000015ff007819 */ /* 0x000fe80000011600 */
[----:B------:R-:W-:Y:S03]  /*5ef0*/  LOP3.LUT P0, RZ, R0, 0x3, R133, 0x48, !PT ;  /* 0x0000000300ff7812 */ /* 0x000fe60007804885 */
[----:B------:R-:W3:Y:S10]  /*5f00*/  LDTM.x16 R24, tmem[UR4+0x10] ;  /* 0x00001004001879ee */ /* 0x000ef40008240000 */
        /* <DEDUP_REMOVED lines=17> */
.L_x_104:
[----:B------:R-:W-:Y:S01]  /*6020*/  ISETP.NE.AND P0, PT, R143, RZ, PT ;  /* 0x000000ff8f00720c */ /* 0x000fe20003f05270 */
[----:B------:R-:W-:Y:S05]  /*6030*/  WARPSYNC.ALL ;  /* 0x0000000000007948 */ /* 0x000fea0003800000 */
[----:B------:R-:W-:Y:S01]  /*6040*/  R2UR UR4, R66 ;  /* 0x00000000420472ca */ /* 0x000fe200000e0000 */
[----:B------:R-:W-:Y:S01]  /*6050*/  UIADD3 UR5, UPT, UPT, UR50, 0x190, URZ ;  /* 0x0000019032057890 */ /* 0x000fe2000fffe0ff */
[----:B------:R-:W-:Y:S01]  /*6060*/  F2FP.F16.E4M3.UNPACK_B R91, R68 ;  /* 0x00000044ff5b723e */ /* 0x000fe200020006ff */
[C---:B----45:R-:W-:Y:S01]  /*6070*/  FMUL R40, R64.reuse, R40 ;  /* 0x0000002840287220 */ /* 0x070fe20000400000 */
[----:B------:R-:W-:Y:S01]  /*6080*/  F2FP.F16.E4M3.UNPACK_B R89, R68.H1 ;  /* 0x00000044ff59723e */ /* 0x000fe200030006ff */
[----:B------:R-:W-:Y:S01]  /*6090*/  UPRMT UR5, UR37, 0x654, UR5 ;  /* 0x0000065425057896 */ /* 0x000fe20008000005 */
[-C--:B------:R-:W-:Y:S01]  /*60a0*/  F2FP.F16.E4M3.UNPACK_B R87, R69.reuse ;  /* 0x00000045ff57723e */ /* 0x080fe200020006ff */
[--C-:B------:R-:W-:Y:S01]  /*60b0*/  HADD2.F32 R67, -RZ, R91.reuse.H0_H0 ;  /* 0x2000005bff437230 */ /* 0x100fe20000004100 */
[----:B------:R-:W-:Y:S01]  /*60c0*/  F2FP.F16.E4M3.UNPACK_B R85, R69.H1 ;  /* 0x00000045ff55723e */ /* 0x000fe200030006ff */
[----:B------:R-:W-:Y:S02]  /*60d0*/  HADD2.F32 R68, -RZ, R91.H1_H1 ;  /* 0x3000005bff447230 */ /* 0x000fe40000004100 */
[----:B------:R-:W-:Y:S01]  /*60e0*/  FMUL R41, R64, R41 ;  /* 0x0000002940297220 */ /* 0x000fe20000400000 */
[-C--:B------:R-:W-:Y:S01]  /*60f0*/  F2FP.F16.E4M3.UNPACK_B R83, R70.reuse ;  /* 0x00000046ff53723e */ /* 0x080fe200020006ff */
[--C-:B------:R-:W-:Y:S01]  /*6100*/  HADD2.F32 R69, -RZ, R89.reuse.H0_H0 ;  /* 0x20000059ff457230 */ /* 0x100fe20000004100 */
[----:B------:R-:W-:Y:S01]  /*6110*/  F2FP.F16.E4M3.UNPACK_B R81, R70.H1 ;  /* 0x00000046ff51723e */ /* 0x000fe200030006ff */
[----:B-1----:R-:W1:Y:S01]  /*6120*/  LDTM.x16 R4, tmem[UR4+0x20] ;  /* 0x00002004000479ee */ /* 0x002e620008240000 */
[----:B------:R-:W-:Y:S01]  /*6130*/  NOP ;  /* 0x0000000000007918 */ /* 0x000fe20000000000 */
[----:B-1----:R-:W-:Y:S01]  /*6140*/  SYNCS.ARRIVE.TRANS64.RED.A1T0 RZ, [UR5], RZ ;  /* 0x000000ffffff79a7 */ /* 0x002fe20008100405 */
[----:B------:R-:W-:Y:S01]  /*6150*/  FFMA R40, R67, UR38, R40 ;  /* 0x0000002643287c23 */ /* 0x000fe20008000028 */
[----:B------:R-:W-:Y:S01]  /*6160*/  FFMA R41, R68, UR38, R41 ;  /* 0x0000002644297c23 */ /* 0x000fe20008000029 */
[C---:B------:R-:W-:Y:S01]  /*6170*/  FMUL R44, R64.reuse, R44 ;  /* 0x0000002c402c7220 */ /* 0x040fe20000400000 */
[C---:B------:R-:W-:Y:S01]  /*6180*/  FMUL R45, R64.reuse, R45 ;  /* 0x0000002d402d7220 */ /* 0x040fe20000400000 */
[C---:B------:R-:W-:Y:S01]  /*6190*/  FMUL R48, R64.reuse, R48 ;  /* 0x0000003040307220 */ /* 0x040fe20000400000 */
[----:B------:R-:W-:Y:S02]  /*61a0*/  HADD2.F32 R70, -RZ, R89.H1_H1 ;  /* 0x30000059ff467230 */ /* 0x000fe40000004100 */
[C---:B------:R-:W-:Y:S01]  /*61b0*/  FMUL R49, R64.reuse, R49 ;  /* 0x0000003140317220 */ /* 0x040fe20000400000 */
[C---:B------:R-:W-:Y:S01]  /*61c0*/  FMUL R52, R64.reuse, R52 ;  /* 0x0000003440347220 */ /* 0x040fe20000400000 */
[-C--:B------:R-:W-:Y:S01]  /*61d0*/  F2FP.F16.E4M3.UNPACK_B R80, R71.reuse ;  /* 0x00000047ff50723e */ /* 0x080fe200020006ff */
[C---:B------:R-:W-:Y:S01]  /*61e0*/  FMUL R42, R64.reuse, R42 ;  /* 0x0000002a402a7220 */ /* 0x040fe20000400000 */
[----:B------:R-:W-:Y:S01]  /*61f0*/  F2FP.F16.E4M3.UNPACK_B R82, R71.H1 ;  /* 0x00000047ff52723e */ /* 0x000fe200030006ff */
[--C-:B------:R-:W-:Y:S02]  /*6200*/  HADD2.F32 R71, -RZ, R87.reuse.H0_H0 ;  /* 0x20000057ff477230 */ /* 0x100fe40000004100 */
[C---:B------:R-:W-:Y:S01]  /*6210*/  FMUL R53, R64.reuse, R53 ;  /* 0x0000003540357220 */ /* 0x040fe20000400000 */
[-C--:B------:R-:W-:Y:S01]  /*6220*/  F2FP.F16.E4M3.UNPACK_B R84, R72.reuse ;  /* 0x00000048ff54723e */ /* 0x080fe200020006ff */
[----:B------:R-:W-:Y:S01]  /*6230*/  FMUL R43, R64, R43 ;  /* 0x0000002b402b7220 */ /* 0x000fe20000400000 */
[----:B------:R-:W-:Y:S01]  /*6240*/  F2FP.F16.E4M3.UNPACK_B R86, R72.H1 ;  /* 0x00000048ff56723e */ /* 0x000fe200030006ff */
[----:B------:R-:W-:Y:S01]  /*6250*/  HADD2.F32 R72, -RZ, R87.H1_H1 ;  /* 0x30000057ff487230 */ /* 0x000fe20000004100 */
[-C--:B------:R-:W-:Y:S01]  /*6260*/  F2FP.F16.E4M3.UNPACK_B R88, R73.reuse ;  /* 0x00000049ff58723e */ /* 0x080fe200020006ff */
[----:B------:R-:W-:Y:S01]  /*6270*/  FFMA R42, R69, UR38, R42 ;  /* 0x00000026452a7c23 */ /* 0x000fe2000800002a */
[----:B------:R-:W-:Y:S01]  /*6280*/  F2FP.F16.E4M3.UNPACK_B R90, R73.H1 ;  /* 0x00000049ff5a723e */ /* 0x000fe200030006ff */
[--C-:B------:R-:W-:Y:S01]  /*6290*/  HADD2.F32 R73, -RZ, R85.reuse.H0_H0 ;  /* 0x20000055ff497230 */ /* 0x100fe20000004100 */
[-C--:B------:R-:W-:Y:S01]  /*62a0*/  F2FP.F16.E4M3.UNPACK_B R92, R74.reuse ;  /* 0x0000004aff5c723e */ /* 0x080fe200020006ff */
[----:B------:R-:W-:Y:S01]  /*62b0*/  FFMA R43, R70, UR38, R43 ;  /* 0x00000026462b7c23 */ /* 0x000fe2000800002b */
[----:B------:R-:W-:Y:S01]  /*62c0*/  F2FP.F16.E4M3.UNPACK_B R94, R74.H1 ;  /* 0x0000004aff5e723e */ /* 0x000fe200030006ff */
[----:B------:R-:W-:Y:S01]  /*62d0*/  FFMA R44, R71, UR38, R44 ;  /* 0x00000026472c7c23 */ /* 0x000fe2000800002c */
[----:B------:R-:W-:Y:S02]  /*62e0*/  HADD2.F32 R74, -RZ, R85.H1_H1 ;  /* 0x30000055ff4a7230 */ /* 0x000fe40000004100 */
[----:B------:R-:W-:Y:S01]  /*62f0*/  FFMA R45, R72, UR38, R45 ;  /* 0x00000026482d7c23 */ /* 0x000fe2000800002d */
[----:B------:R-:W-:Y:S01]  /*6300*/  F2FP.SATFINITE.E4M3.F32.PACK_AB_MERGE_C R124, R43, R42, RZ ;  /* 0x0000002a2b7c723e */ /* 0x000fe200048070ff */
[C---:B------:R-:W-:Y:S01]  /*6310*/  FMUL R24, R64.reuse, R24 ;  /* 0x0000001840187220 */ /* 0x040fe20000400000 */
[----:B------:R-:W-:Y:S02]  /*6320*/  HADD2.F32 R85, -RZ, R86.H0_H0 ;  /* 0x20000056ff557230 */ /* 0x000fe40000004100 */
[C---:B------:R-:W-:Y:S01]  /*6330*/  FMUL R25, R64.reuse, R25 ;  /* 0x0000001940197220 */ /* 0x040fe20000400000 */
[----:B------:R-:W-:Y:S01]  /*6340*/  F2FP.SATFINITE.E4M3.F32.PACK_AB_MERGE_C R124, R41, R40, R124 ;  /* 0x00000028297c723e */ /* 0x000fe2000480707c */
[--C-:B------:R-:W-:Y:S02]  /*6350*/  HADD2.F32 R87, -RZ, R88.reuse.H0_H0 ;  /* 0x20000058ff577230 */ /* 0x100fe40000004100 */
[C---:B------:R-:W-:Y:S01]  /*6360*/  FMUL R0, R64.reuse, R28 ;  /* 0x0000001c40007220 */ /* 0x040fe20000400000 */
[----:B------:R-:W-:Y:S02]  /*6370*/  HADD2.F32 R88, -RZ, R88.H1_H1 ;  /* 0x30000058ff587230 */ /* 0x000fe40000004100 */
[C---:B------:R-:W-:Y:S01]  /*6380*/  FMUL R3, R64.reuse, R29 ;  /* 0x0000001d40037220 */ /* 0x040fe20000400000 */
[--C-:B------:R-:W-:Y:S02]  /*6390*/  HADD2.F32 R91, -RZ, R92.reuse.H0_H0 ;  /* 0x2000005cff5b7230 */ /* 0x100fe40000004100 */
[C---:B------:R-:W-:Y:S01]  /*63a0*/  FMUL R22, R64.reuse, R32 ;  /* 0x0000002040167220 */ /* 0x040fe20000400000 */
[----:B------:R-:W-:Y:S02]  /*63b0*/  HADD2.F32 R92, -RZ, R92.H1_H1 ;  /* 0x3000005cff5c7230 */ /* 0x000fe40000004100 */
[C---:B------:R-:W-:Y:S01]  /*63c0*/  FMUL R23, R64.reuse, R33 ;  /* 0x0000002140177220 */ /* 0x040fe20000400000 */
[C---:B------:R-:W-:Y:S01]  /*63d0*/  FMUL R4, R64.reuse, R4 ;  /* 0x0000000440047220 */ /* 0x040fe20000400000 */
[C---:B------:R-:W-:Y:S01]  /*63e0*/  FMUL R5, R64.reuse, R5 ;  /* 0x0000000540057220 */ /* 0x040fe20000400000 */
[C---:B------:R-:W-:Y:S01]  /*63f0*/  FMUL R8, R64.reuse, R8 ;  /* 0x0000000840087220 */ /* 0x040fe20000400000 */
[C---:B------:R-:W-:Y:S01]  /*6400*/  FMUL R9, R64.reuse, R9 ;  /* 0x0000000940097220 */ /* 0x040fe20000400000 */
[C---:B------:R-:W-:Y:S01]  /*6410*/  FMUL R12, R64.reuse, R12 ;  /* 0x0000000c400c7220 */ /* 0x040fe20000400000 */
[----:B------:R-:W-:Y:S02]  /*6420*/  HADD2.F32 R86, -RZ, R86.H1_H1 ;  /* 0x30000056ff567230 */ /* 0x000fe40000004100 */
[C---:B------:R-:W-:Y:S01]  /*6430*/  FMUL R13, R64.reuse, R13 ;  /* 0x0000000d400d7220 */ /* 0x040fe20000400000 */
[C---:B------:R-:W-:Y:S01]  /*6440*/  FMUL R16, R64.reuse, R16 ;  /* 0x0000001040107220 */ /* 0x040fe20000400000 */
[--C-:B------:R-:W-:Y:S02]  /*6450*/  HADD2.F32 R89, -RZ, R90.reuse.H0_H0 ;  /* 0x2000005aff597230 */ /* 0x100fe40000004100 */
[C---:B------:R-:W-:Y:S01]  /*6460*/  FMUL R17, R64.reuse, R17 ;  /* 0x0000001140117220 */ /* 0x040fe20000400000 */
[-C--:B------:R-:W-:Y:S01]  /*6470*/  F2FP.F16.E4M3.UNPACK_B R96, R75.reuse ;  /* 0x0000004bff60723e */ /* 0x080fe200020006ff */
[C---:B------:R-:W-:Y:S01]  /*6480*/  FMUL R46, R64.reuse, R46 ;  /* 0x0000002e402e7220 */ /* 0x040fe20000400000 */
[----:B------:R-:W-:Y:S01]  /*6490*/  HADD2.F32 R90, -RZ, R90.H1_H1 ;  /* 0x3000005aff5a7230 */ /* 0x000fe20000004100 */
[----:B------:R-:W-:Y:S01]  /*64a0*/  F2FP.F16.E4M3.UNPACK_B R98, R75.H1 ;  /* 0x0000004bff62723e */ /* 0x000fe200030006ff */
[--C-:B------:R-:W-:Y:S02]  /*64b0*/  HADD2.F32 R75, -RZ, R83.reuse.H0_H0 ;  /* 0x20000053ff4b7230 */ /* 0x100fe40000004100 */
[----:B------:R-:W-:Y:S01]  /*64c0*/  FFMA R46, R73, UR38, R46 ;  /* 0x00000026492e7c23 */ /* 0x000fe2000800002e */
[--C-:B------:R-:W-:Y:S01]  /*64d0*/  HADD2.F32 R95, -RZ, R96.reuse.H0_H0 ;  /* 0x20000060ff5f7230 */ /* 0x100fe20000004100 */
[-C--:B------:R-:W-:Y:S01]  /*64e0*/  F2FP.F16.E4M3.UNPACK_B R100, R76.reuse ;  /* 0x0000004cff64723e */ /* 0x080fe200020006ff */
[----:B------:R-:W-:Y:S01]  /*64f0*/  HADD2.F32 R96, -RZ, R96.H1_H1 ;  /* 0x30000060ff607230 */ /* 0x000fe20000004100 */
[----:B------:R-:W-:Y:S01]  /*6500*/  F2FP.F16.E4M3.UNPACK_B R102, R76.H1 ;  /* 0x0000004cff66723e */ /* 0x000fe200030006ff */
[----:B------:R-:W-:Y:S02]  /*6510*/  HADD2.F32 R76, -RZ, R83.H1_H1 ;  /* 0x30000053ff4c7230 */ /* 0x000fe40000004100 */
[----:B------:R-:W-:Y:S01]  /*6520*/  FMUL R47, R64, R47 ;  /* 0x0000002f402f7220 */ /* 0x000fe20000400000 */
[-C--:B------:R-:W-:Y:S01]  /*6530*/  F2FP.F16.E4M3.UNPACK_B R104, R77.reuse ;  /* 0x0000004dff68723e */ /* 0x080fe200020006ff */
[--C-:B------:R-:W-:Y:S01]  /*6540*/  HADD2.F32 R83, -RZ, R84.reuse.H0_H0 ;  /* 0x20000054ff537230 */ /* 0x100fe20000004100 */
[----:B------:R-:W-:Y:S01]  /*6550*/  F2FP.F16.E4M3.UNPACK_B R106, R77.H1 ;  /* 0x0000004dff6a723e */ /* 0x000fe200030006ff */
[--C-:B------:R-:W-:Y:S01]  /*6560*/  HADD2.F32 R77, -RZ, R81.reuse.H0_H0 ;  /* 0x20000051ff4d7230 */ /* 0x100fe20000004100 */
[-C--:B------:R-:W-:Y:S01]  /*6570*/  F2FP.F16.E4M3.UNPACK_B R108, R78.reuse ;  /* 0x0000004eff6c723e */ /* 0x080fe200020006ff */
[----:B------:R-:W-:Y:S01]  /*6580*/  FFMA R47, R74, UR38, R47 ;  /* 0x000000264a2f7c23 */ /* 0x000fe2000800002f */
[----:B------:R-:W-:Y:S01]  /*6590*/  F2FP.F16.E4M3.UNPACK_B R110, R78.H1 ;  /* 0x0000004eff6e723e */ /* 0x000fe200030006ff */
[----:B------:R-:W-:Y:S01]  /*65a0*/  FFMA R48, R75, UR38, R48 ;  /* 0x000000264b307c23 */ /* 0x000fe20008000030 */
[----:B------:R-:W-:Y:S01]  /*65b0*/  FFMA R49, R76, UR38, R49 ;  /* 0x000000264c317c23 */ /* 0x000fe20008000031 */
[----:B------:R-:W-:Y:S01]  /*65c0*/  HADD2.F32 R84, -RZ, R84.H1_H1 ;  /* 0x30000054ff547230 */ /* 0x000fe20000004100 */
[----:B------:R-:W-:Y:S01]  /*65d0*/  F2FP.SATFINITE.E4M3.F32.PACK_AB_MERGE_C R125, R47, R46, RZ ;  /* 0x0000002e2f7d723e */ /* 0x000fe200048070ff */
[--C-:B------:R-:W-:Y:S01]  /*65e0*/  HADD2.F32 R99, -RZ, R100.reuse.H0_H0 ;  /* 0x20000064ff637230 */ /* 0x100fe20000004100 */
[-C--:B------:R-:W-:Y:S01]  /*65f0*/  F2FP.F16.E4M3.UNPACK_B R112, R79.reuse ;  /* 0x0000004fff70723e */ /* 0x080fe200020006ff */
[----:B------:R-:W-:Y:S01]  /*6600*/  HADD2.F32 R100, -RZ, R100.H1_H1 ;  /* 0x30000064ff647230 */ /* 0x000fe20000004100 */
[----:B------:R-:W-:Y:S01]  /*6610*/  F2FP.SATFINITE.E4M3.F32.PACK_AB_MERGE_C R125, R45, R44, R125 ;  /* 0x0000002c2d7d723e */ /* 0x000fe2000480707d */
[----:B------:R-:W-:Y:S01]  /*6620*/  HADD2.F32 R103, -RZ, R104.H0_H0 ;  /* 0x20000068ff677230 */ /* 0x000fe20000004100 */
[----:B------:R-:W-:Y:S01]  /*6630*/  F2FP.F16.E4M3.UNPACK_B R114, R79.H1 ;  /* 0x0000004fff72723e */ /* 0x000fe200030006ff */
[--C-:B------:R-:W-:Y:S02]  /*6640*/  HADD2.F32 R79, -RZ, R80.reuse.H0_H0 ;  /* 0x20000050ff4f7230 */ /* 0x100fe40000004100 */
[C---:B------:R-:W-:Y:S01]  /*6650*/  FMUL R50, R64.reuse, R50 ;  /* 0x0000003240327220 */ /* 0x040fe20000400000 */
[----:B------:R-:W-:Y:S02]  /*6660*/  HADD2.F32 R78, -RZ, R81.H1_H1 ;  /* 0x30000051ff4e7230 */ /* 0x000fe40000004100 */
[----:B------:R-:W-:Y:S01]  /*6670*/  FMUL R51, R64, R51 ;  /* 0x0000003340337220 */ /* 0x000fe20000400000 */
[----:B------:R-:W-:Y:S02]  /*6680*/  HADD2.F32 R80, -RZ, R80.H1_H1 ;  /* 0x30000050ff507230 */ /* 0x000fe40000004100 */
[----:B------:R-:W-:Y:S01]  /*6690*/  FFMA R50, R77, UR38, R50 ;  /* 0x000000264d327c23 */ /* 0x000fe20008000032 */
[----:B------:R-:W-:Y:S02]  /*66a0*/  HADD2.F32 R81, -RZ, R82.H0_H0 ;  /* 0x20000052ff517230 */ /* 0x000fe40000004100 */
[----:B------:R-:W-:Y:S01]  /*66b0*/  FFMA R51, R78, UR38, R51 ;  /* 0x000000264e337c23 */ /* 0x000fe20008000033 */
[----:B------:R-:W-:Y:S01]  /*66c0*/  FFMA R52, R79, UR38, R52 ;  /* 0x000000264f347c23 */ /* 0x000fe20008000034 */
[----:B------:R-:W-:Y:S01]  /*66d0*/  FFMA R53, R80, UR38, R53 ;  /* 0x0000002650357c23 */ /* 0x000fe20008000035 */
[----:B------:R-:W-:Y:S02]  /*66e0*/  HADD2.F32 R104, -RZ, R104.H1_H1 ;  /* 0x30000068ff687230 */ /* 0x000fe40000004100 */
[C---:B------:R-:W-:Y:S01]  /*66f0*/  FMUL R54, R64.reuse, R54 ;  /* 0x0000003640367220 */ /* 0x040fe20000400000 */
[----:B------:R-:W-:Y:S01]  /*6700*/  HADD2.F32 R82, -RZ, R82.H1_H1 ;  /* 0x30000052ff527230 */ /* 0x000fe20000004100 */
[----:B------:R-:W-:Y:S01]  /*6710*/  F2FP.SATFINITE.E4M3.F32.PACK_AB_MERGE_C R126, R51, R50, RZ ;  /* 0x00000032337e723e */ /* 0x000fe200048070ff */
[--C-:B------:R-:W-:Y:S02]  /*6720*/  HADD2.F32 R107, -RZ, R108.reuse.H0_H0 ;  /* 0x2000006cff6b7230 */ /* 0x100fe40000004100 */
[----:B------:R-:W-:Y:S01]  /*6730*/  FFMA R54, R81, UR38, R54 ;  /* 0x0000002651367c23 */ /* 0x000fe20008000036 */
[----:B------:R-:W-:Y:S01]  /*6740*/  HADD2.F32 R108, -RZ, R108.H1_H1 ;  /* 0x3000006cff6c7230 */ /* 0x000fe20000004100 */
[----:B------:R-:W-:Y:S01]  /*6750*/  F2FP.SATFINITE.E4M3.F32.PACK_AB_MERGE_C R126, R49, R48, R126 ;  /* 0x00000030317e723e */ /* 0x000fe2000480707e */
[--C-:B------:R-:W-:Y:S02]  /*6760*/  HADD2.F32 R111, -RZ, R112.reuse.H0_H0 ;  /* 0x20000070ff6f7230 */ /* 0x100fe40000004100 */
[C---:B------:R-:W-:Y:S01]  /*6770*/  FMUL R55, R64.reuse, R55 ;  /* 0x0000003740377220 */ /* 0x040fe20000400000 */
[----:B------:R-:W-:Y:S02]  /*6780*/  HADD2.F32 R112, -RZ, R112.H1_H1 ;  /* 0x30000070ff707230 */ /* 0x000fe40000004100 */
[C---:B------:R-:W-:Y:S01]  /*6790*/  FMUL R26, R64.reuse, R26 ;  /* 0x0000001a401a7220 */ /* 0x040fe20000400000 */
[----:B------:R-:W-:Y:S01]  /*67a0*/  FMUL R27, R64, R27 ;  /* 0x0000001b401b7220 */ /* 0x000fe20000400000 */
[----:B------:R-:W-:Y:S01]  /*67b0*/  FFMA R55, R82, UR38, R55 ;  /* 0x0000002652377c23 */ /* 0x000fe20008000037 */
[----:B------:R-:W-:Y:S01]  /*67c0*/  FFMA R24, R83, UR38, R24 ;  /* 0x0000002653187c23 */ /* 0x000fe20008000018 */
[----:B------:R-:W-:Y:S01]  /*67d0*/  FFMA R25, R84, UR38, R25 ;  /* 0x0000002654197c23 */ /* 0x000fe20008000019 */
[----:B------:R-:W-:Y:S01]  /*67e0*/  FFMA R26, R85, UR38, R26 ;  /* 0x00000026551a7c23 */ /* 0x000fe2000800001a */
[----:B------:R-:W-:Y:S01]  /*67f0*/  FFMA R27, R86, UR38, R27 ;  /* 0x00000026561b7c23 */ /* 0x000fe2000800001b */
[----:B------:R-:W-:Y:S01]  /*6800*/  FFMA R0, R87, UR38, R0 ;  /* 0x0000002657007c23 */ /* 0x000fe20008000000 */
[----:B------:R-:W-:Y:S01]  /*6810*/  FFMA R3, R88, UR38, R3 ;  /* 0x0000002658037c23 */ /* 0x000fe20008000003 */
[----:B------:R-:W-:Y:S01]  /*6820*/  F2FP.SATFINITE.E4M3.F32.PACK_AB_MERGE_C R127, R55, R54, RZ ;  /* 0x00000036377f723e */ /* 0x000fe200048070ff */
[C---:B------:R-:W-:Y:S01]  /*6830*/  FMUL R20, R64.reuse, R30 ;  /* 0x0000001e40147220 */ /* 0x040fe20000400000 */
[----:B------:R-:W-:Y:S01]  /*6840*/  F2FP.SATFINITE.E4M3.F32.PACK_AB_MERGE_C R136, R27, R26, RZ ;  /* 0x0000001a1b88723e */ /* 0x000fe200048070ff */
[C---:B------:R-:W-:Y:S01]  /*6850*/  FMUL R30, R64.reuse, R36 ;  /* 0x00000024401e7220 */ /* 0x040fe20000400000 */
[----:B------:R-:W-:Y:S01]  /*6860*/  F2FP.SATFINITE.E4M3.F32.PACK_AB_MERGE_C R127, R53, R52, R127 ;  /* 0x00000034357f723e */ /* 0x000fe2000480707f */
[----:B------:R-:W-:Y:S01]  /*6870*/  FFMA R20, R89, UR38, R20 ;  /* 0x0000002659147c23 */ /* 0x000fe20008000014 */
[----:B------:R-:W-:Y:S01]  /*6880*/  F2FP.SATFINITE.E4M3.F32.PACK_AB_MERGE_C R136, R25, R24, R136 ;  /* 0x000000181988723e */ /* 0x000fe20004807088 */
[C---:B------:R-:W-:Y:S01]  /*6890*/  FMUL R21, R64.reuse, R31 ;  /* 0x0000001f40157220 */ /* 0x040fe20000400000 */
[--C-:B------:R-:W-:Y:S01]  /*68a0*/  HADD2.F32 R93, -RZ, R94.reuse.H0_H0 ;  /* 0x2000005eff5d7230 */ /* 0x100fe20000004100 */
[----:B------:R1:W-:Y:S01]  /*68b0*/  STS.128 [R142+0x1a80], R124 ;  /* 0x001a807c8e007388 */ /* 0x0003e20000000c00 */
[----:B------:R-:W-:Y:S01]  /*68c0*/  FMUL R31, R64, R37 ;  /* 0x00000025401f7220 */ /* 0x000fe20000400000 */
[----:B------:R-:W-:Y:S01]  /*68d0*/  FFMA R21, R90, UR38, R21 ;  /* 0x000000265a157c23 */ /* 0x000fe20008000015 */
[----:B------:R-:W-:Y:S01]  /*68e0*/  FFMA R22, R91, UR38, R22 ;  /* 0x000000265b167c23 */ /* 0x000fe20008000016 */
[----:B------:R-:W-:Y:S01]  /*68f0*/  FFMA R23, R92, UR38, R23 ;  /* 0x000000265c177c23 */ /* 0x000fe20008000017 */
[C---:B------:R-:W-:Y:S01]  /*6900*/  FMUL R28, R64.reuse, R34 ;  /* 0x00000022401c7220 */ /* 0x040fe20000400000 */
[----:B------:R-:W-:Y:S01]  /*6910*/  HADD2.F32 R94, -RZ, R94.H1_H1 ;  /* 0x3000005eff5e7230 */ /* 0x000fe20000004100 */
[----:B------:R-:W-:Y:S01]  /*6920*/  F2FP.SATFINITE.E4M3.F32.PACK_AB_MERGE_C R137, R21, R20, RZ ;  /* 0x000000141589723e */ /* 0x000fe200048070ff */
[----:B------:R-:W-:Y:S01]  /*6930*/  FMUL R29, R64, R35 ;  /* 0x00000023401d7220 */ /* 0x000fe20000400000 */
[--C-:B------:R-:W-:Y:S02]  /*6940*/  HADD2.F32 R97, -RZ, R98.reuse.H0_H0 ;  /* 0x20000062ff617230 */ /* 0x100fe40000004100 */
[----:B------:R-:W-:Y:S01]  /*6950*/  FFMA R28, R93, UR38, R28 ;  /* 0x000000265d1c7c23 */ /* 0x000fe2000800001c */
[----:B------:R-:W-:Y:S01]  /*6960*/  F2FP.SATFINITE.E4M3.F32.PACK_AB_MERGE_C R137, R3, R0, R137 ;  /* 0x000000000389723e */ /* 0x000fe20004807089 */
[----:B------:R-:W-:Y:S01]  /*6970*/  FFMA R29, R94, UR38, R29 ;  /* 0x000000265e1d7c23 */ /* 0x000fe2000800001d */
[----:B------:R-:W-:Y:S01]  /*6980*/  FFMA R30, R95, UR38, R30 ;  /* 0x000000265f1e7c23 */ /* 0x000fe2000800001e */
[----:B------:R-:W-:Y:S01]  /*6990*/  FFMA R31, R96, UR38, R31 ;  /* 0x00000026601f7c23 */ /* 0x000fe2000800001f */
[C---:B------:R-:W-:Y:S01]  /*69a0*/  FMUL R32, R64.reuse, R38 ;  /* 0x0000002640207220 */ /* 0x040fe20000400000 */
[----:B------:R-:W-:Y:S02]  /*69b0*/  HADD2.F32 R98, -RZ, R98.H1_H1 ;  /* 0x30000062ff627230 */ /* 0x000fe40000004100 */
[C---:B------:R-:W-:Y:S01]  /*69c0*/  FMUL R33, R64.reuse, R39 ;  /* 0x0000002740217220 */ /* 0x040fe20000400000 */
[--C-:B------:R-:W-:Y:S02]  /*69d0*/  HADD2.F32 R101, -RZ, R102.reuse.H0_H0 ;  /* 0x20000066ff657230 */ /* 0x100fe40000004100 */
[----:B------:R-:W-:Y:S01]  /*69e0*/  FFMA R32, R97, UR38, R32 ;  /* 0x0000002661207c23 */ /* 0x000fe20008000020 */
[----:B------:R-:W-:Y:S02]  /*69f0*/  HADD2.F32 R102, -RZ, R102.H1_H1 ;  /* 0x30000066ff667230 */ /* 0x000fe40000004100 */
[----:B------:R-:W-:Y:S01]  /*6a00*/  FMUL R6, R64, R6 ;  /* 0x0000000640067220 */ /* 0x000fe20000400000 */
[----:B------:R-:W-:Y:S01]  /*6a10*/  FFMA R33, R98, UR38, R33 ;  /* 0x0000002662217c23 */ /* 0x000fe20008000021 */
[----:B------:R-:W-:Y:S01]  /*6a20*/  FMUL R7, R64, R7 ;  /* 0x0000000740077220 */ /* 0x000fe20000400000 */
[----:B------:R-:W-:Y:S01]  /*6a30*/  FFMA R4, R99, UR38, R4 ;  /* 0x0000002663047c23 */ /* 0x000fe20008000004 */
[----:B------:R-:W-:Y:S01]  /*6a40*/  FFMA R5, R100, UR38, R5 ;  /* 0x0000002664057c23 */ /* 0x000fe20008000005 */
        /* <DEDUP_REMOVED lines=24> */
[----:B------:R-:W-:Y:S01]  /*6bd0*/  FFMA R18, R113, UR38, R18 ;  /* 0x0000002671127c23 */ /* 0x000fe20008000012 */
[----:B------:R-:W-:Y:S01]  /*6be0*/  FFMA R19, R114, UR38, R19 ;  /* 0x0000002672137c23 */ /* 0x000fe20008000013 */
[----:B------:R-:W-:Y:S01]  /*6bf0*/  F2FP.SATFINITE.E4M3.F32.PACK_AB_MERGE_C R138, R29, R28, RZ ;  /* 0x0000001c1d8a723e */ /* 0x000fe200048070ff */
[----:B------:R-:W-:Y:S01]  /*6c00*/  UIADD3 UR16, UPT, UPT, UR39, 0x1, URZ ;  /* 0x0000000127107890 */ /* 0x000fe2000fffe0ff */
[----:B------:R-:W-:Y:S01]  /*6c10*/  F2FP.SATFINITE.E4M3.F32.PACK_AB_MERGE_C R139, R33, R32, RZ ;  /* 0x00000020218b723e */ /* 0x000fe200048070ff */
[----:B------:R-:W-:Y:S01]  /*6c20*/  BSSY.RECONVERGENT B0, `(.L_x_105) ;  /* 0x000002a000007945 */ /* 0x000fe20003800200 */
[----:B------:R-:W-:Y:S02]  /*6c30*/  F2FP.SATFINITE.E4M3.F32.PACK_AB_MERGE_C R148, R7, R6, RZ ;  /* 0x000000060794723e */ /* 0x000fe400048070ff */
[----:B------:R-:W-:Y:S02]  /*6c40*/  F2FP.SATFINITE.E4M3.F32.PACK_AB_MERGE_C R149, R11, R10, RZ ;  /* 0x0000000a0b95723e */ /* 0x000fe400048070ff */
[----:B------:R-:W-:Y:S02]  /*6c50*/  F2FP.SATFINITE.E4M3.F32.PACK_AB_MERGE_C R146, R15, R14, RZ ;  /* 0x0000000e0f92723e */ /* 0x000fe400048070ff */
[----:B------:R-:W-:Y:S02]  /*6c60*/  F2FP.SATFINITE.E4M3.F32.PACK_AB_MERGE_C R147, R19, R18, RZ ;  /* 0x000000121393723e */ /* 0x000fe400048070ff */
[----:B------:R-:W-:Y:S02]  /*6c70*/  F2FP.SATFINITE.E4M3.F32.PACK_AB_MERGE_C R138, R23, R22, R138 ;  /* 0x00000016178a723e */ /* 0x000fe4000480708a */
[----:B------:R-:W-:Y:S02]  /*6c80*/  F2FP.SATFINITE.E4M3.F32.PACK_AB_MERGE_C R139, R31, R30, R139 ;  /* 0x0000001e1f8b723e */ /* 0x000fe4000480708b */
[----:B------:R-:W-:Y:S02]  /*6c90*/  F2FP.SATFINITE.E4M3.F32.PACK_AB_MERGE_C R148, R5, R4, R148 ;  /* 0x000000040594723e */ /* 0x000fe40004807094 */
[----:B------:R-:W-:Y:S01]  /*6ca0*/  F2FP.SATFINITE.E4M3.F32.PACK_AB_MERGE_C R149, R9, R8, R149 ;  /* 0x000000080995723e */ /* 0x000fe20004807095 */
[----:B------:R1:W-:Y:S01]  /*6cb0*/  STS.128 [R142+0x2280], R136 ;  /* 0x002280888e007388 */ /* 0x0003e20000000c00 */
[----:B------:R-:W-:Y:S02]  /*6cc0*/  F2FP.SATFINITE.E4M3.F32.PACK_AB_MERGE_C R150, R13, R12, R146 ;  /* 0x0000000c0d96723e */ /* 0x000fe40004807092 */
[----:B------:R-:W-:Y:S05]  /*6cd0*/  F2FP.SATFINITE.E4M3.F32.PACK_AB_MERGE_C R151, R17, R16, R147 ;  /* 0x000000101197723e */ /* 0x000fea0004807093 */
[----:B------:R1:W-:Y:S01]  /*6ce0*/  STS.128 [R142+0x2a80], R148 ;  /* 0x002a80948e007388 */ /* 0x0003e20000000c00 */
[----:B------:R-:W-:Y:S01]  /*6cf0*/  @!PT LDS RZ, [RZ] ;  /* 0x00000000fffff984 */ /* 0x000fe20000000800 */
[----:B------:R-:W-:Y:S01]  /*6d00*/  @!PT LDS RZ, [RZ] ;  /* 0x00000000fffff984 */ /* 0x000fe20000000800 */
[----:B------:R-:W-:Y:S01]  /*6d10*/  @!PT LDS RZ, [RZ] ;  /* 0x00000000fffff984 */ /* 0x000fe20000000800 */
[----:B------:R-:W-:Y:S01]  /*6d20*/  @!PT LDS RZ, [RZ] ;  /* 0x00000000fffff984 */ /* 0x000fe20000000800 */
[----:B------:R3:W-:Y:S07]  /*6d30*/  MEMBAR.ALL.CTA ;  /* 0x0000000000007992 */ /* 0x0007ee0000008000 */
[----:B---3--:R-:W3:Y:S02]  /*6d40*/  FENCE.VIEW.ASYNC.S ;  /* 0x00000000000073c6 */ /* 0x008ee40000000000 */
[----:B---3--:R-:W-:Y:S06]  /*6d50*/  BAR.SYNC.DEFER_BLOCKING 0x1, 0x80 ;  /* 0x0042000000007b1d */ /* 0x008fec0000010000 */
[----:B------:R-:W-:Y:S05]  /*6d60*/  @P0 BRA `(.L_x_106) ;  /* 0x0000000000540947 */ /* 0x000fea0003800000 */
[----:B------:R-:W-:Y:S01]  /*6d70*/  R2UR UR13, R123 ;  /* 0x000000007b0d72ca */ /* 0x000fe200000e0000 */
[----:B------:R-:W-:Y:S01]  /*6d80*/  UIADD3 UR18, UP0, UPT, UR48, 0x680, URZ ;  /* 0x0000068030127890 */ /* 0x000fe2000ff1e0ff */
[----:B------:R-:W-:Y:S01]  /*6d90*/  R2UR UR14, R129 ;  /* 0x00000000810e72ca */ /* 0x000fe200000e0000 */
[----:B------:R-:W-:Y:S02]  /*6da0*/  UIADD3 UR12, UPT, UPT, UR46, 0x1a80, URZ ;  /* 0x00001a802e0c7890 */ /* 0x000fe4000fffe0ff */
[----:B------:R-:W-:Y:S01]  /*6db0*/  UIADD3.X UR19, UPT, UPT, URZ, UR49, URZ, UP0, !UPT ;  /* 0x00000031ff137290 */ /* 0x000fe200087fe4ff */
[----:B------:R-:W-:Y:S01]  /*6dc0*/  UMOV UR15, UR36 ;  /* 0x00000024000f7c82 */ /* 0x000fe20008000000 */
[----:B------:R-:W-:Y:S01]  /*6dd0*/  UIADD3 UR8, UPT, UPT, UR46, 0x2280, URZ ;  /* 0x000022802e087890 */ /* 0x000fe2000fffe0ff */
[----:B------:R-:W-:Y:S01]  /*6de0*/  UMOV UR11, UR36 ;  /* 0x00000024000b7c82 */ /* 0x000fe20008000000 */
[----:B------:R-:W-:Y:S04]  /*6df0*/  UIADD3 UR4, UPT, UPT, UR46, 0x2a80, URZ ;  /* 0x00002a802e047890 */ /* 0x000fe8000fffe0ff */
[----:B------:R-:W-:Y:S02]  /*6e00*/  UIMAD UR13, UR13, 0x30, URZ ;  /* 0x000000300d0d78a4 */ /* 0x000fe4000f8e02ff */
[----:B------:R-:W-:Y:S02]  /*6e10*/  USHF.L.U32 UR14, UR14, 0x7, URZ ;  /* 0x000000070e0e7899 */ /* 0x000fe400080006ff */
[----:B------:R-:W-:Y:S02]  /*6e20*/  UIADD3 UR9, UPT, UPT, UR13, 0x10, URZ ;  /* 0x000000100d097890 */ /* 0x000fe4000fffe0ff */
[----:B------:R-:W-:Y:S01]  /*6e30*/  UIADD3 UR5, UPT, UPT, UR13, 0x20, URZ ;  /* 0x000000200d057890 */ /* 0x000fe2000fffe0ff */
[----:B------:R-:W-:Y:S02]  /*6e40*/  UMOV UR7, UR36 ;  /* 0x0000002400077c82 */ /* 0x000fe40008000000 */
[----:B------:R-:W-:Y:S01]  /*6e50*/  UMOV UR10, UR14 ;  /* 0x0000000e000a7c82 */ /* 0x000fe20008000000 */
[----:B------:R-:W-:Y:S01]  /*6e60*/  UMOV UR6, UR14 ;  /* 0x0000000e00067c82 */ /* 0x000fe20008000000 */
[----:B------:R3:W-:Y:S02]  /*6e70*/  UTMASTG.3D [UR12], [UR18] ;  /* 0x0000000c120073b5 */ /* 0x0007e40008010000 */
[----:B------:R3:W-:Y:S02]  /*6e80*/  UTMASTG.3D [UR8], [UR18] ;  /* 0x00000008120073b5 */ /* 0x0007e40008010000 */
[----:B------:R3:W-:Y:S01]  /*6e90*/  UTMASTG.3D [UR4], [UR18] ;  /* 0x00000004120073b5 */ /* 0x0007e20008010000 */
[----:B------:R0:W-:Y:S01]  /*6ea0*/  UTMACMDFLUSH ;  /* 0x00000000000079b7 */ /* 0x0001e20000000000 */
[----:B---3--:R-:W-:Y:S04]  /*6eb0*/  DEPBAR.LE SB0, 0x0 ;  /* 0x000080000000791a */ /* 0x008fe80000000000 */
.L_x_106:
[----:B------:R-:W-:Y:S05]  /*6ec0*/  BSYNC.RECONVERGENT B0 ;  /* 0x0000000000007941 */ /* 0x000fea0003800200 */
.L_x_105:
[----:B------:R-:W-:Y:S01]  /*6ed0*/  BAR.SYNC.DEFER_BLOCKING 0x1, 0x80 ;  /* 0x0042000000007b1d */ /* 0x000fe20000010000 */
[----:B------:R-:W-:Y:S01]  /*6ee0*/  ISETP.NE.AND P1, PT, R144, RZ, PT ;  /* 0x000000ff9000720c */ /* 0x000fe20003f25270 */
[----:B------:R-:W-:Y:S01]  /*6ef0*/  UISETP.NE.AND UP0, UPT, UR16, 0x4, UPT ;  /* 0x000000041000788c */ /* 0x000fe2000bf05270 */
[----:B------:R-:W-:Y:S01]  /*6f00*/  ISETP.NE.AND P0, PT, R145, 0x2, PT ;  /* 0x000000029100780c */ /* 0x000fe20003f05270 */
[----:B------:R-:W-:Y:S02]  /*6f10*/  IMAD.IADD R123, R63, 0x1, R115 ;  /* 0x000000013f7b7824 */ /* 0x000fe400078e0273 */
[----:B------:R-:W-:Y:S01]  /*6f20*/  USEL UR4, URZ, 0x1, UP0 ;  /* 0x00000001ff047887 */ /* 0x000fe20008000000 */
[----:B------:R-:W-:Y:S01]  /*6f30*/  SEL R3, RZ, 0x1, P0 ;  /* 0x00000001ff037807 */ /* 0x000fe20000000000 */
[----:B------:R-:W-:Y:S01]  /*6f40*/  USEL UR39, UR16, URZ, UP0 ;  /* 0x000000ff10277287 */ /* 0x000fe20008000000 */
[----:B------:R-:W-:Y:S01]  /*6f50*/  SEL R145, R145, RZ, P0 ;  /* 0x000000ff91917207 */ /* 0x000fe20000000000 */
[----:B------:R-:W-:Y:S01]  /*6f60*/  IMAD.IADD R129, R65, 0x1, R122 ;  /* 0x0000000141817824 */ /* 0x000fe200078e027a */
[----:B------:R-:W-:Y:S02]  /*6f70*/  LOP3.LUT R140, R140, R3, RZ, 0x3c, !PT ;  /* 0x000000038c8c7212 */ /* 0x000fe400078e3cff */
[----:B------:R-:W-:Y:S02]  /*6f80*/  LOP3.LUT R141, R141, UR4, RZ, 0x3c, !PT ;  /* 0x000000048d8d7c12 */ /* 0x000fe4000f8e3cff */
[----:B------:R-:W-:Y:S01]  /*6f90*/  @P1 R2UR UR36, R134 ;  /* 0x00000000862412ca */ /* 0x000fe200000e0000 */
[----:B------:R-:W-:Y:S03]  /*6fa0*/  @!UPT UIADD3 URZ, UPT, UPT, URZ, URZ, URZ ;  /* 0x000000fffffff290 */ /* 0x000fe6000fffe0ff */
[----:B------:R-:W-:Y:S11]  /*6fb0*/  @P1 BRA `(.L_x_107) ;  /* 0xffffffe000301947 */ /* 0x000ff6000383ffff */
[----:B------:R-:W-:Y:S05]  /*6fc0*/  EXIT ;  /* 0x000000000000794d */ /* 0x000fea0003800000 */
.L_x_20:
[----:B--2---:R2:W1:Y:S02]  /*6fd0*/  SYNCS.PHASECHK.TRANS64.TRYWAIT P0, [R3+URZ+0x1c0], R2 ;  /* 0x0001c002030075a7 */ /* 0x00446400080011ff */
[----:B-1----:R-:W-:Y:S05]  /*6fe0*/  @!P0 NANOSLEEP.SYNCS 0x989680 ;  /* 0x009896800000895d */ /* 0x002fea0003900000 */
[----:B------:R-:W1:Y:S02]  /*6ff0*/  @!P0 SYNCS.PHASECHK.TRANS64 P0, [R3+URZ+0x1c0], R2 ;  /* 0x0001c002030085a7 */ /* 0x000e6400080010ff */
[----:B-1----:R-:W-:Y:S05]  /*7000*/  @!P0 BRA `(.L_x_20) ;  /* 0xfffffffc00f08947 */ /* 0x002fea000383ffff */
[----:B------:R-:W-:Y:S05]  /*7010*/  BRA `(.L_x_108) ;  /* 0xffffffa400d87947 */ /* 0x000fea000383ffff */
.L_x_23:
[----:B-1----:R-:W-:Y:S07]  /*7020*/  MOV R2, UR33 ;  /* 0x0000002100027c02 */ /* 0x002fee0008000f00 */
.L_x_109:
[----:B-1----:R1:W2:Y:S02]  /*7030*/  SYNCS.PHASECHK.TRANS64.TRYWAIT P0, [R2+URZ+0x98], R5 ;  /* 0x00009805020075a7 */ /* 0x0022a400080011ff */
[----:B--2---:R-:W-:Y:S05]  /*7040*/  @!P0 NANOSLEEP.SYNCS 0x989680 ;  /* 0x009896800000895d */ /* 0x004fea0003900000 */
[----:B------:R-:W2:Y:S02]  /*7050*/  @!P0 SYNCS.PHASECHK.TRANS64 P0, [R2+URZ+0x98], R5 ;  /* 0x00009805020085a7 */ /* 0x000ea400080010ff */
[----:B--2---:R-:W-:Y:S05]  /*7060*/  @!P0 BRA `(.L_x_109) ;  /* 0xfffffffc00f08947 */ /* 0x004fea000383ffff */
[----:B------:R-:W-:Y:S05]  /*7070*/  BRA `(.L_x_22) ;  /* 0xffffffa800287947 */ /* 0x000fea000383ffff */
.L_x_29:
[----:B-1----:R-:W-:Y:S07]  /*7080*/  MOV R2, UR17 ;  /* 0x0000001100027c02 */ /* 0x002fee0008000f00 */
.L_x_110:
[----:B-1----:R1:W2:Y:S02]  /*7090*/  SYNCS.PHASECHK.TRANS64.TRYWAIT P0, [R2+URZ+0x98], R5 ;  /* 0x00009805020075a7 */ /* 0x0022a400080011ff */
[----:B--2---:R-:W-:Y:S05]  /*70a0*/  @!P0 NANOSLEEP.SYNCS 0x989680 ;  /* 0x009896800000895d */ /* 0x004fea0003900000 */
[----:B------:R-:W2:Y:S02]  /*70b0*/  @!P0 SYNCS.PHASECHK.TRANS64 P0, [R2+URZ+0x98], R5 ;  /* 0x00009805020085a7 */ /* 0x000ea400080010ff */
[----:B--2---:R-:W-:Y:S05]  /*70c0*/  @!P0 BRA `(.L_x_110) ;  /* 0xfffffffc00f08947 */ /* 0x004fea000383ffff */
[----:B------:R-:W-:Y:S05]  /*70d0*/  BRA `(.L_x_28) ;  /* 0xffffffa800d07947 */ /* 0x000fea000383ffff */
.L_x_33:
[----:B-1----:R1:W2:Y:S02]  /*70e0*/  SYNCS.PHASECHK.TRANS64.TRYWAIT P0, [R2+URZ+0x150], R3 ;  /* 0x00015003020075a7 */ /* 0x0022a400080011ff */
[----:B--2---:R-:W-:Y:S05]  /*70f0*/  @!P0 NANOSLEEP.SYNCS 0x989680 ;  /* 0x009896800000895d */ /* 0x004fea0003900000 */
[----:B------:R-:W2:Y:S02]  /*7100*/  @!P0 SYNCS.PHASECHK.TRANS64 P0, [R2+URZ+0x150], R3 ;  /* 0x00015003020085a7 */ /* 0x000ea400080010ff */
[----:B--2---:R-:W-:Y:S05]  /*7110*/  @!P0 BRA `(.L_x_33) ;  /* 0xfffffffc00f08947 */ /* 0x004fea000383ffff */
[----:B------:R-:W-:Y:S05]  /*7120*/  BRA `(.L_x_111) ;  /* 0xffffffac00607947 */ /* 0x000fea000383ffff */
.L_x_37:
[----:B------:R-:W-:-:S07]  /*7130*/  MOV R0, UR5 ;  /* 0x0000000500007c02 */ /* 0x000fce0008000f00 */
.L_x_112:
[----:B-1----:R1:W2:Y:S02]  /*7140*/  SYNCS.PHASECHK.TRANS64.TRYWAIT P0, [R0+URZ], R3 ;  /* 0x00000003000075a7 */ /* 0x0022a400080011ff */
[----:B--2---:R-:W-:Y:S05]  /*7150*/  @!P0 NANOSLEEP.SYNCS 0x989680 ;  /* 0x009896800000895d */ /* 0x004fea0003900000 */
[----:B------:R-:W2:Y:S02]  /*7160*/  @!P0 SYNCS.PHASECHK.TRANS64 P0, [R0+URZ], R3 ;  /* 0x00000003000085a7 */ /* 0x000ea400080010ff */
[----:B--2---:R-:W-:Y:S05]  /*7170*/  @!P0 BRA `(.L_x_112) ;  /* 0xfffffffc00f08947 */ /* 0x004fea000383ffff */
[----:B------:R-:W-:Y:S05]  /*7180*/  BRA `(.L_x_113) ;  /* 0xffffffb000d07947 */ /* 0x000fea000383ffff */
.L_x_38:
[----:B------:R-:W-:-:S07]  /*7190*/  MOV R0, UR5 ;  /* 0x0000000500007c02 */ /* 0x000fce0008000f00 */
.L_x_114:
[----:B-1----:R1:W2:Y:S02]  /*71a0*/  SYNCS.PHASECHK.TRANS64.TRYWAIT P0, [R0+URZ], R3 ;  /* 0x00000003000075a7 */ /* 0x0022a400080011ff */
[----:B--2---:R-:W-:Y:S05]  /*71b0*/  @!P0 NANOSLEEP.SYNCS 0x989680 ;  /* 0x009896800000895d */ /* 0x004fea0003900000 */
[----:B------:R-:W2:Y:S02]  /*71c0*/  @!P0 SYNCS.PHASECHK.TRANS64 P0, [R0+URZ], R3 ;  /* 0x00000003000085a7 */ /* 0x000ea400080010ff */
[----:B--2---:R-:W-:Y:S05]  /*71d0*/  @!P0 BRA `(.L_x_114) ;  /* 0xfffffffc00f08947 */ /* 0x004fea000383ffff */
[----:B------:R-:W-:Y:S05]  /*71e0*/  BRA `(.L_x_115) ;  /* 0xffffffb000dc7947 */ /* 0x000fea000383ffff */
.L_x_39:
[----:B------:R-:W-:-:S07]  /*71f0*/  MOV R0, UR5 ;  /* 0x0000000500007c02 */ /* 0x000fce0008000f00 */
.L_x_116:
[----:B-1----:R1:W2:Y:S02]  /*7200*/  SYNCS.PHASECHK.TRANS64.TRYWAIT P0, [R0+URZ], R3 ;  /* 0x00000003000075a7 */ /* 0x0022a400080011ff */
[----:B--2---:R-:W-:Y:S05]  /*7210*/  @!P0 NANOSLEEP.SYNCS 0x989680 ;  /* 0x009896800000895d */ /* 0x004fea0003900000 */
[----:B------:R-:W2:Y:S02]  /*7220*/  @!P0 SYNCS.PHASECHK.TRANS64 P0, [R0+URZ], R3 ;  /* 0x00000003000085a7 */ /* 0x000ea400080010ff */
[----:B--2---:R-:W-:Y:S05]  /*7230*/  @!P0 BRA `(.L_x_116) ;  /* 0xfffffffc00f08947 */ /* 0x004fea000383ffff */
[----:B------:R-:W-:Y:S05]  /*7240*/  BRA `(.L_x_117) ;  /* 0xffffffb000e87947 */ /* 0x000fea000383ffff */
.L_x_40:
[----:B------:R-:W-:-:S07]  /*7250*/  MOV R0, UR5 ;  /* 0x0000000500007c02 */ /* 0x000fce0008000f00 */
.L_x_118:
[----:B-1----:R1:W2:Y:S02]  /*7260*/  SYNCS.PHASECHK.TRANS64.TRYWAIT P0, [R0+URZ], R3 ;  /* 0x00000003000075a7 */ /* 0x0022a400080011ff */
[----:B--2---:R-:W-:Y:S05]  /*7270*/  @!P0 NANOSLEEP.SYNCS 0x989680 ;  /* 0x009896800000895d */ /* 0x004fea0003900000 */
[----:B------:R-:W2:Y:S02]  /*7280*/  @!P0 SYNCS.PHASECHK.TRANS64 P0, [R0+URZ], R3 ;  /* 0x00000003000085a7 */ /* 0x000ea400080010ff */
[----:B--2---:R-:W-:Y:S05]  /*7290*/  @!P0 BRA `(.L_x_118) ;  /* 0xfffffffc00f08947 */ /* 0x004fea000383ffff */
[----:B------:R-:W-:Y:S05]  /*72a0*/  BRA `(.L_x_119) ;  /* 0xffffffb000f47947 */ /* 0x000fea000383ffff */
.L_x_41:
[----:B------:R-:W-:-:S07]  /*72b0*/  MOV R0, UR5 ;  /* 0x0000000500007c02 */ /* 0x000fce0008000f00 */
.L_x_120:
[----:B-1----:R1:W2:Y:S02]  /*72c0*/  SYNCS.PHASECHK.TRANS64.TRYWAIT P0, [R0+URZ], R3 ;  /* 0x00000003000075a7 */ /* 0x0022a400080011ff */
[----:B--2---:R-:W-:Y:S05]  /*72d0*/  @!P0 NANOSLEEP.SYNCS 0x989680 ;  /* 0x009896800000895d */ /* 0x004fea0003900000 */
[----:B------:R-:W2:Y:S02]  /*72e0*/  @!P0 SYNCS.PHASECHK.TRANS64 P0, [R0+URZ], R3 ;  /* 0x00000003000085a7 */ /* 0x000ea400080010ff */
[----:B--2---:R-:W-:Y:S05]  /*72f0*/  @!P0 BRA `(.L_x_120) ;  /* 0xfffffffc00f08947 */ /* 0x004fea000383ffff */
[----:B------:R-:W-:Y:S05]  /*7300*/  BRA `(.L_x_121) ;  /* 0xffffffb400007947 */ /* 0x000fea000383ffff */
.L_x_42:
[----:B------:R-:W-:-:S07]  /*7310*/  MOV R0, UR5 ;  /* 0x0000000500007c02 */ /* 0x000fce0008000f00 */
.L_x_122:
[----:B-1----:R1:W2:Y:S02]  /*7320*/  SYNCS.PHASECHK.TRANS64.TRYWAIT P0, [R0+URZ], R3 ;  /* 0x00000003000075a7 */ /* 0x0022a400080011ff */
[----:B--2---:R-:W-:Y:S05]  /*7330*/  @!P0 NANOSLEEP.SYNCS 0x989680 ;  /* 0x009896800000895d */ /* 0x004fea0003900000 */
[----:B------:R-:W2:Y:S02]  /*7340*/  @!P0 SYNCS.PHASECHK.TRANS64 P0, [R0+URZ], R3 ;  /* 0x00000003000085a7 */ /* 0x000ea400080010ff */
[----:B--2---:R-:W-:Y:S05]  /*7350*/  @!P0 BRA `(.L_x_122) ;  /* 0xfffffffc00f08947 */ /* 0x004fea000383ffff */
[----:B------:R-:W-:Y:S05]  /*7360*/  BRA `(.L_x_123) ;  /* 0xffffffb4000c7947 */ /* 0x000fea000383ffff */
.L_x_43:
[----:B------:R-:W-:-:S07]  /*7370*/  MOV R0, UR5 ;  /* 0x0000000500007c02 */ /* 0x000fce0008000f00 */
.L_x_124:
[----:B-1----:R1:W2:Y:S02]  /*7380*/  SYNCS.PHASECHK.TRANS64.TRYWAIT P0, [R0+URZ], R3 ;  /* 0x00000003000075a7 */ /* 0x0022a400080011ff */
[----:B--2---:R-:W-:Y:S05]  /*7390*/  @!P0 NANOSLEEP.SYNCS 0x989680 ;  /* 0x009896800000895d */ /* 0x004fea0003900000 */
[----:B------:R-:W2:Y:S02]  /*73a0*/  @!P0 SYNCS.PHASECHK.TRANS64 P0, [R0+URZ], R3 ;  /* 0x00000003000085a7 */ /* 0x000ea400080010ff */
[----:B--2---:R-:W-:Y:S05]  /*73b0*/  @!P0 BRA `(.L_x_124) ;  /* 0xfffffffc00f08947 */ /* 0x004fea000383ffff */
[----:B------:R-:W-:Y:S05]  /*73c0*/  BRA `(.L_x_125) ;  /* 0xffffffb400187947 */ /* 0x000fea000383ffff */
.L_x_44:
[----:B------:R-:W-:-:S07]  /*73d0*/  MOV R0, UR5 ;  /* 0x0000000500007c02 */ /* 0x000fce0008000f00 */
.L_x_126:
[----:B-1----:R1:W2:Y:S02]  /*73e0*/  SYNCS.PHASECHK.TRANS64.TRYWAIT P0, [R0+URZ], R3 ;  /* 0x00000003000075a7 */ /* 0x0022a400080011ff */
[----:B--2---:R-:W-:Y:S05]  /*73f0*/  @!P0 NANOSLEEP.SYNCS 0x989680 ;  /* 0x009896800000895d */ /* 0x004fea0003900000 */
[----:B------:R-:W2:Y:S02]  /*7400*/  @!P0 SYNCS.PHASECHK.TRANS64 P0, [R0+URZ], R3 ;  /* 0x00000003000085a7 */ /* 0x000ea400080010ff */
[----:B--2---:R-:W-:Y:S05]  /*7410*/  @!P0 BRA `(.L_x_126) ;  /* 0xfffffffc00f08947 */ /* 0x004fea000383ffff */
[----:B------:R-:W-:Y:S05]  /*7420*/  BRA `(.L_x_127) ;  /* 0xffffffb400247947 */ /* 0x000fea000383ffff */
.L_x_45:
[----:B------:R-:W-:-:S07]  /*7430*/  MOV R0, UR5 ;  /* 0x0000000500007c02 */ /* 0x000fce0008000f00 */
.L_x_128:
[----:B-1----:R1:W2:Y:S02]  /*7440*/  SYNCS.PHASECHK.TRANS64.TRYWAIT P0, [R0+URZ], R3 ;  /* 0x00000003000075a7 */ /* 0x0022a400080011ff */
[----:B--2---:R-:W-:Y:S05]  /*7450*/  @!P0 NANOSLEEP.SYNCS 0x989680 ;  /* 0x009896800000895d */ /* 0x004fea0003900000 */
[----:B------:R-:W2:Y:S02]  /*7460*/  @!P0 SYNCS.PHASECHK.TRANS64 P0, [R0+URZ], R3 ;  /* 0x00000003000085a7 */ /* 0x000ea400080010ff */
[----:B--2---:R-:W-:Y:S05]  /*7470*/  @!P0 BRA `(.L_x_128) ;  /* 0xfffffffc00f08947 */ /* 0x004fea000383ffff */
[----:B------:R-:W-:Y:S05]  /*7480*/  BRA `(.L_x_129) ;  /* 0xffffffb400307947 */ /* 0x000fea000383ffff */
.L_x_46:
[----:B------:R-:W-:-:S07]  /*7490*/  MOV R0, UR5 ;  /* 0x0000000500007c02 */ /* 0x000fce0008000f00 */
.L_x_130:
[----:B-1----:R1:W2:Y:S02]  /*74a0*/  SYNCS.PHASECHK.TRANS64.TRYWAIT P0, [R0+URZ], R3 ;  /* 0x00000003000075a7 */ /* 0x0022a400080011ff */
[----:B--2---:R-:W-:Y:S05]  /*74b0*/  @!P0 NANOSLEEP.SYNCS 0x989680 ;  /* 0x009896800000895d */ /* 0x004fea0003900000 */
[----:B------:R-:W2:Y:S02]  /*74c0*/  @!P0 SYNCS.PHASECHK.TRANS64 P0, [R0+URZ], R3 ;  /* 0x00000003000085a7 */ /* 0x000ea400080010ff */
[----:B--2---:R-:W-:Y:S05]  /*74d0*/  @!P0 BRA `(.L_x_130) ;  /* 0xfffffffc00f08947 */ /* 0x004fea000383ffff */
[----:B------:R-:W-:Y:S05]  /*74e0*/  BRA `(.L_x_131) ;  /* 0xffffffb4003c7947 */ /* 0x000fea000383ffff */
.L_x_47:
[----:B------:R-:W-:-:S07]  /*74f0*/  MOV R0, UR5 ;  /* 0x0000000500007c02 */ /* 0x000fce0008000f00 */
.L_x_132:
[----:B-1----:R1:W2:Y:S02]  /*7500*/  SYNCS.PHASECHK.TRANS64.TRYWAIT P0, [R0+URZ], R3 ;  /* 0x00000003000075a7 */ /* 0x0022a400080011ff */
[----:B--2---:R-:W-:Y:S05]  /*7510*/  @!P0 NANOSLEEP.SYNCS 0x989680 ;  /* 0x009896800000895d */ /* 0x004fea0003900000 */
[----:B------:R-:W2:Y:S02]  /*7520*/  @!P0 SYNCS.PHASECHK.TRANS64 P0, [R0+URZ], R3 ;  /* 0x00000003000085a7 */ /* 0x000ea400080010ff */
[----:B--2---:R-:W-:Y:S05]  /*7530*/  @!P0 BRA `(.L_x_132) ;  /* 0xfffffffc00f08947 */ /* 0x004fea000383ffff */
[----:B------:R-:W-:Y:S05]  /*7540*/  BRA `(.L_x_133) ;  /* 0xffffffb400487947 */ /* 0x000fea000383ffff */
.L_x_48:
[----:B------:R-:W-:-:S07]  /*7550*/  MOV R0, UR5 ;  /* 0x0000000500007c02 */ /* 0x000fce0008000f00 */
.L_x_134:
[----:B-1----:R1:W2:Y:S02]  /*7560*/  SYNCS.PHASECHK.TRANS64.TRYWAIT P0, [R0+URZ], R3 ;  /* 0x00000003000075a7 */ /* 0x0022a400080011ff */
[----:B--2---:R-:W-:Y:S05]  /*7570*/  @!P0 NANOSLEEP.SYNCS 0x989680 ;  /* 0x009896800000895d */ /* 0x004fea0003900000 */
[----:B------:R-:W2:Y:S02]  /*7580*/  @!P0 SYNCS.PHASECHK.TRANS64 P0, [R0+URZ], R3 ;  /* 0x00000003000085a7 */ /* 0x000ea400080010ff */
[----:B--2---:R-:W-:Y:S05]  /*7590*/  @!P0 BRA `(.L_x_134) ;  /* 0xfffffffc00f08947 */ /* 0x004fea000383ffff */
[----:B------:R-:W-:Y:S05]  /*75a0*/  BRA `(.L_x_135) ;  /* 0xffffffb400547947 */ /* 0x000fea000383ffff */
.L_x_49:
[----:B------:R-:W-:-:S07]  /*75b0*/  MOV R0, UR5 ;  /* 0x0000000500007c02 */ /* 0x000fce0008000f00 */
.L_x_136:
[----:B-1----:R1:W2:Y:S02]  /*75c0*/  SYNCS.PHASECHK.TRANS64.TRYWAIT P0, [R0+URZ], R3 ;  /* 0x00000003000075a7 */ /* 0x0022a400080011ff */
[----:B--2---:R-:W-:Y:S05]  /*75d0*/  @!P0 NANOSLEEP.SYNCS 0x989680 ;  /* 0x009896800000895d */ /* 0x004fea0003900000 */
[----:B------:R-:W2:Y:S02]  /*75e0*/  @!P0 SYNCS.PHASECHK.TRANS64 P0, [R0+URZ], R3 ;  /* 0x00000003000085a7 */ /* 0x000ea400080010ff */
[----:B--2---:R-:W-:Y:S05]  /*75f0*/  @!P0 BRA `(.L_x_136) ;  /* 0xfffffffc00f08947 */ /* 0x004fea000383ffff */
[----:B------:R-:W-:Y:S05]  /*7600*/  BRA `(.L_x_137) ;  /* 0xffffffb400607947 */ /* 0x000fea000383ffff */
.L_x_50:
[----:B------:R-:W-:-:S07]  /*7610*/  MOV R0, UR5 ;  /* 0x0000000500007c02 */ /* 0x000fce0008000f00 */
.L_x_138:
[----:B-1----:R1:W2:Y:S02]  /*7620*/  SYNCS.PHASECHK.TRANS64.TRYWAIT P0, [R0+URZ], R3 ;  /* 0x00000003000075a7 */ /* 0x0022a400080011ff */
[----:B--2---:R-:W-:Y:S05]  /*7630*/  @!P0 NANOSLEEP.SYNCS 0x989680 ;  /* 0x009896800000895d */ /* 0x004fea0003900000 */
[----:B------:R-:W2:Y:S02]  /*7640*/  @!P0 SYNCS.PHASECHK.TRANS64 P0, [R0+URZ], R3 ;  /* 0x00000003000085a7 */ /* 0x000ea400080010ff */
[----:B--2---:R-:W-:Y:S05]  /*7650*/  @!P0 BRA `(.L_x_138) ;  /* 0xfffffffc00f08947 */ /* 0x004fea000383ffff */
[----:B------:R-:W-:Y:S05]  /*7660*/  BRA `(.L_x_139) ;  /* 0xffffffb4006c7947 */ /* 0x000fea000383ffff */
.L_x_51:
[----:B------:R-:W-:-:S07]  /*7670*/  MOV R0, UR5 ;  /* 0x0000000500007c02 */ /* 0x000fce0008000f00 */
.L_x_140:
[----:B-1----:R1:W2:Y:S02]  /*7680*/  SYNCS.PHASECHK.TRANS64.TRYWAIT P0, [R0+URZ], R3 ;  /* 0x00000003000075a7 */ /* 0x0022a400080011ff */
[----:B--2---:R-:W-:Y:S05]  /*7690*/  @!P0 NANOSLEEP.SYNCS 0x989680 ;  /* 0x009896800000895d */ /* 0x004fea0003900000 */
[----:B------:R-:W2:Y:S02]  /*76a0*/  @!P0 SYNCS.PHASECHK.TRANS64 P0, [R0+URZ], R3 ;  /* 0x00000003000085a7 */ /* 0x000ea400080010ff */
[----:B--2---:R-:W-:Y:S05]  /*76b0*/  @!P0 BRA `(.L_x_140) ;  /* 0xfffffffc00f08947 */ /* 0x004fea000383ffff */
[----:B------:R-:W-:Y:S05]  /*76c0*/  BRA `(.L_x_141) ;  /* 0xffffffb400787947 */ /* 0x000fea000383ffff */
.L_x_52:
[----:B------:R-:W-:-:S07]  /*76d0*/  MOV R0, UR5 ;  /* 0x0000000500007c02 */ /* 0x000fce0008000f00 */
.L_x_142:
[----:B-1----:R1:W2:Y:S02]  /*76e0*/  SYNCS.PHASECHK.TRANS64.TRYWAIT P0, [R0+URZ], R3 ;  /* 0x00000003000075a7 */ /* 0x0022a400080011ff */
[----:B--2---:R-:W-:Y:S05]  /*76f0*/  @!P0 NANOSLEEP.SYNCS 0x989680 ;  /* 0x009896800000895d */ /* 0x004fea0003900000 */
[----:B------:R-:W2:Y:S02]  /*7700*/  @!P0 SYNCS.PHASECHK.TRANS64 P0, [R0+URZ], R3 ;  /* 0x00000003000085a7 */ /* 0x000ea400080010ff */
[----:B--2---:R-:W-:Y:S05]  /*7710*/  @!P0 BRA `(.L_x_142) ;  /* 0xfffffffc00f08947 */ /* 0x004fea000383ffff */
[----:B------:R-:W-:Y:S05]  /*7720*/  BRA `(.L_x_143) ;  /* 0xffffffb400847947 */ /* 0x000fea000383ffff */
.L_x_53:
[----:B------:R-:W-:-:S07]  /*7730*/  MOV R0, UR5 ;  /* 0x0000000500007c02 */ /* 0x000fce0008000f00 */
.L_x_144:
[----:B-1----:R1:W2:Y:S02]  /*7740*/  SYNCS.PHASECHK.TRANS64.TRYWAIT P0, [R0+URZ], R3 ;  /* 0x00000003000075a7 */ /* 0x0022a400080011ff */
[----:B--2---:R-:W-:Y:S05]  /*7750*/  @!P0 NANOSLEEP.SYNCS 0x989680 ;  /* 0x009896800000895d */ /* 0x004fea0003900000 */
[----:B------:R-:W2:Y:S02]  /*7760*/  @!P0 SYNCS.PHASECHK.TRANS64 P0, [R0+URZ], R3 ;  /* 0x00000003000085a7 */ /* 0x000ea400080010ff */
[----:B--2---:R-:W-:Y:S05]  /*7770*/  @!P0 BRA `(.L_x_144) ;  /* 0xfffffffc00f08947 */ /* 0x004fea000383ffff */
[----:B------:R-:W-:Y:S05]  /*7780*/  BRA `(.L_x_145) ;  /* 0xffffffb400907947 */ /* 0x000fea000383ffff */
.L_x_54:
[----:B------:R-:W-:-:S07]  /*7790*/  MOV R0, UR5 ;  /* 0x0000000500007c02 */ /* 0x000fce0008000f00 */
.L_x_146:
[----:B-1----:R1:W2:Y:S02]  /*77a0*/  SYNCS.PHASECHK.TRANS64.TRYWAIT P0, [R0+URZ], R3 ;  /* 0x00000003000075a7 */ /* 0x0022a400080011ff */
[----:B--2---:R-:W-:Y:S05]  /*77b0*/  @!P0 NANOSLEEP.SYNCS 0x989680 ;  /* 0x009896800000895d */ /* 0x004fea0003900000 */
[----:B------:R-:W2:Y:S02]  /*77c0*/  @!P0 SYNCS.PHASECHK.TRANS64 P0, [R0+URZ], R3 ;  /* 0x00000003000085a7 */ /* 0x000ea400080010ff */
[----:B--2---:R-:W-:Y:S05]  /*77d0*/  @!P0 BRA `(.L_x_146) ;  /* 0xfffffffc00f08947 */ /* 0x004fea000383ffff */
[----:B------:R-:W-:Y:S05]  /*77e0*/  BRA `(.L_x_147) ;  /* 0xffffffb4009c7947 */ /* 0x000fea000383ffff */
.L_x_57:
[----:B-1----:R1:W2:Y:S02]  /*77f0*/  SYNCS.PHASECHK.TRANS64.TRYWAIT P0, [R2+URZ+0x1b0], R5 ;  /* 0x0001b005020075a7 */ /* 0x0022a400080011ff */
[----:B--2---:R-:W-:Y:S05]  /*7800*/  @!P0 NANOSLEEP.SYNCS 0x989680 ;  /* 0x009896800000895d */ /* 0x004fea0003900000 */
[----:B------:R-:W2:Y:S02]  /*7810*/  @!P0 SYNCS.PHASECHK.TRANS64 P0, [R2+URZ+0x1b0], R5 ;  /* 0x0001b005020085a7 */ /* 0x000ea400080010ff */
[----:B--2---:R-:W-:Y:S05]  /*7820*/  @!P0 BRA `(.L_x_57) ;  /* 0xfffffffc00f08947 */ /* 0x004fea000383ffff */
[----:B------:R-:W-:Y:S05]  /*7830*/  BRA `(.L_x_148) ;  /* 0xffffffb400f87947 */ /* 0x000fea000383ffff */
.L_x_58:
[----:B------:R-:W-:-:S07]  /*7840*/  MOV R2, UR5 ;  /* 0x0000000500027c02 */ /* 0x000fce0008000f00 */
.L_x_149:
[----:B-1----:R1:W2:Y:S02]  /*7850*/  SYNCS.PHASECHK.TRANS64.TRYWAIT P0, [R2+URZ+0x160], R5 ;  /* 0x00016005020075a7 */ /* 0x0022a400080011ff */
[----:B--2---:R-:W-:Y:S05]  /*7860*/  @!P0 NANOSLEEP.SYNCS 0x989680 ;  /* 0x009896800000895d */ /* 0x004fea0003900000 */
[----:B------:R-:W2:Y:S02]  /*7870*/  @!P0 SYNCS.PHASECHK.TRANS64 P0, [R2+URZ+0x160], R5 ;  /* 0x00016005020085a7 */ /* 0x000ea400080010ff */
[----:B--2---:R-:W-:Y:S05]  /*7880*/  @!P0 BRA `(.L_x_149) ;  /* 0xfffffffc00f08947 */ /* 0x004fea000383ffff */
[----:B------:R-:W-:Y:S05]  /*7890*/  BRA `(.L_x_150) ;  /* 0xffffffb800087947 */ /* 0x000fea000383ffff */
.L_x_59:
[----:B-1----:R1:W2:Y:S02]  /*78a0*/  SYNCS.PHASECHK.TRANS64.TRYWAIT P1, [R2+URZ+0x150], R5 ;  /* 0x00015005020075a7 */ /* 0x0022a400080211ff */
[----:B--2---:R-:W-:Y:S05]  /*78b0*/  @!P1 NANOSLEEP.SYNCS 0x989680 ;  /* 0x009896800000995d */ /* 0x004fea0003900000 */
[----:B------:R-:W2:Y:S02]  /*78c0*/  @!P1 SYNCS.PHASECHK.TRANS64 P1, [R2+URZ+0x150], R5 ;  /* 0x00015005020095a7 */ /* 0x000ea400080210ff */
[----:B--2---:R-:W-:Y:S05]  /*78d0*/  @!P1 BRA `(.L_x_59) ;  /* 0xfffffffc00f09947 */ /* 0x004fea000383ffff */
[----:B------:R-:W-:Y:S05]  /*78e0*/  BRA `(.L_x_151) ;  /* 0xffffffb800387947 */ /* 0x000fea000383ffff */
.L_x_62:
[----:B------:R-:W-:-:S07]  /*78f0*/  MOV R0, UR5 ;  /* 0x0000000500007c02 */ /* 0x000fce0008000f00 */
.L_x_152:
[----:B-1----:R1:W2:Y:S02]  /*7900*/  SYNCS.PHASECHK.TRANS64.TRYWAIT P0, [R0+URZ+0x160], R3 ;  /* 0x00016003000075a7 */ /* 0x0022a400080011ff */
[----:B--2---:R-:W-:Y:S05]  /*7910*/  @!P0 NANOSLEEP.SYNCS 0x989680 ;  /* 0x009896800000895d */ /* 0x004fea0003900000 */
[----:B------:R-:W2:Y:S02]  /*7920*/  @!P0 SYNCS.PHASECHK.TRANS64 P0, [R0+URZ+0x160], R3 ;  /* 0x00016003000085a7 */ /* 0x000ea400080010ff */
[----:B--2---:R-:W-:Y:S05]  /*7930*/  @!P0 BRA `(.L_x_152) ;  /* 0xfffffffc00f08947 */ /* 0x004fea000383ffff */
[----:B------:R-:W-:Y:S05]  /*7940*/  BRA `(.L_x_61) ;  /* 0xffffffb8008c7947 */ /* 0x000fea000383ffff */
.L_x_69:
[----:B-1----:R1:W2:Y:S02]  /*7950*/  SYNCS.PHASECHK.TRANS64.TRYWAIT P1, [R0+URZ+0x150], R5 ;  /* 0x00015005000075a7 */ /* 0x0022a400080211ff */
[----:B--2---:R-:W-:Y:S05]  /*7960*/  @!P1 NANOSLEEP.SYNCS 0x989680 ;  /* 0x009896800000995d */ /* 0x004fea0003900000 */
[----:B------:R-:W2:Y:S02]  /*7970*/  @!P1 SYNCS.PHASECHK.TRANS64 P1, [R0+URZ+0x150], R5 ;  /* 0x00015005000095a7 */ /* 0x000ea400080210ff */
[----:B--2---:R-:W-:Y:S05]  /*7980*/  @!P1 BRA `(.L_x_69) ;  /* 0xfffffffc00f09947 */ /* 0x004fea000383ffff */
[----:B------:R-:W-:Y:S05]  /*7990*/  BRA `(.L_x_153) ;  /* 0xffffffbc00ec7947 */ /* 0x000fea000383ffff */
.L_x_70:
[----:B------:R-:W-:-:S07]  /*79a0*/  MOV R3, UR14 ;  /* 0x0000000e00037c02 */ /* 0x000fce0008000f00 */
.L_x_154:
[----:B-1----:R1:W2:Y:S02]  /*79b0*/  SYNCS.PHASECHK.TRANS64.TRYWAIT P0, [R3+URZ+0x190], R0 ;  /* 0x00019000030075a7 */ /* 0x0022a400080011ff */
[----:B--2---:R-:W-:Y:S05]  /*79c0*/  @!P0 NANOSLEEP.SYNCS 0x989680 ;  /* 0x009896800000895d */ /* 0x004fea0003900000 */
[----:B------:R-:W2:Y:S02]  /*79d0*/  @!P0 SYNCS.PHASECHK.TRANS64 P0, [R3+URZ+0x190], R0 ;  /* 0x00019000030085a7 */ /* 0x000ea400080010ff */
[----:B--2---:R-:W-:Y:S05]  /*79e0*/  @!P0 BRA `(.L_x_154) ;  /* 0xfffffffc00f08947 */ /* 0x004fea000383ffff */
[----:B------:R-:W-:Y:S05]  /*79f0*/  BRA `(.L_x_155) ;  /* 0xffffffc000247947 */ /* 0x000fea000383ffff */
.L_x_73:
[----:B------:R-:W-:Y:S07]  /*7a00*/  MOV R0, UR7 ;  /* 0x0000000700007c02 */ /* 0x000fee0008000f00 */
.L_x_156:
[----:B-1----:R1:W2:Y:S02]  /*7a10*/  SYNCS.PHASECHK.TRANS64.TRYWAIT P0, [R0+URZ], R3 ;  /* 0x00000003000075a7 */ /* 0x0022a400080011ff */
[----:B--2---:R-:W-:Y:S05]  /*7a20*/  @!P0 NANOSLEEP.SYNCS 0x989680 ;  /* 0x009896800000895d */ /* 0x004fea0003900000 */
[----:B------:R-:W2:Y:S02]  /*7a30*/  @!P0 SYNCS.PHASECHK.TRANS64 P0, [R0+URZ], R3 ;  /* 0x00000003000085a7 */ /* 0x000ea400080010ff */
[----:B--2---:R-:W-:Y:S05]  /*7a40*/  @!P0 BRA `(.L_x_156) ;  /* 0xfffffffc00f08947 */ /* 0x004fea000383ffff */
[----:B------:R-:W-:Y:S05]  /*7a50*/  BRA `(.L_x_72) ;  /* 0xffffffc000407947 */ /* 0x000fea000383ffff */
.L_x_76:
[----:B------:R-:W-:-:S07]  /*7a60*/  MOV R0, UR5 ;  /* 0x0000000500007c02 */ /* 0x000fce0008000f00 */
.L_x_157:
[----:B--2---:R2:W3:Y:S02]  /*7a70*/  SYNCS.PHASECHK.TRANS64.TRYWAIT P0, [R0+URZ], R3 ;  /* 0x00000003000075a7 */ /* 0x0044e400080011ff */
[----:B---3--:R-:W-:Y:S05]  /*7a80*/  @!P0 NANOSLEEP.SYNCS 0x989680 ;  /* 0x009896800000895d */ /* 0x008fea0003900000 */
[----:B------:R-:W3:Y:S02]  /*7a90*/  @!P0 SYNCS.PHASECHK.TRANS64 P0, [R0+URZ], R3 ;  /* 0x00000003000085a7 */ /* 0x000ee400080010ff */
[----:B---3--:R-:W-:Y:S05]  /*7aa0*/  @!P0 BRA `(.L_x_157) ;  /* 0xfffffffc00f08947 */ /* 0x008fea000383ffff */
[----:B------:R-:W-:Y:S05]  /*7ab0*/  BRA `(.L_x_158) ;  /* 0xffffffc000f47947 */ /* 0x000fea000383ffff */
.L_x_77:
[----:B------:R-:W-:-:S07]  /*7ac0*/  MOV R0, UR5 ;  /* 0x0000000500007c02 */ /* 0x000fce0008000f00 */
.L_x_159:
[----:B--2---:R2:W3:Y:S02]  /*7ad0*/  SYNCS.PHASECHK.TRANS64.TRYWAIT P0, [R0+URZ], R3 ;  /* 0x00000003000075a7 */ /* 0x0044e400080011ff */
[----:B---3--:R-:W-:Y:S05]  /*7ae0*/  @!P0 NANOSLEEP.SYNCS 0x989680 ;  /* 0x009896800000895d */ /* 0x008fea0003900000 */
[----:B------:R-:W3:Y:S02]  /*7af0*/  @!P0 SYNCS.PHASECHK.TRANS64 P0, [R0+URZ], R3 ;  /* 0x00000003000085a7 */ /* 0x000ee400080010ff */
[----:B---3--:R-:W-:Y:S05]  /*7b00*/  @!P0 BRA `(.L_x_159) ;  /* 0xfffffffc00f08947 */ /* 0x008fea000383ffff */
[----:B------:R-:W-:Y:S05]  /*7b10*/  BRA `(.L_x_160) ;  /* 0xffffffc400007947 */ /* 0x000fea000383ffff */
.L_x_78:
[----:B------:R-:W-:-:S07]  /*7b20*/  MOV R0, UR5 ;  /* 0x0000000500007c02 */ /* 0x000fce0008000f00 */
.L_x_161:
[----:B--2---:R2:W3:Y:S02]  /*7b30*/  SYNCS.PHASECHK.TRANS64.TRYWAIT P0, [R0+URZ], R3 ;  /* 0x00000003000075a7 */ /* 0x0044e400080011ff */
[----:B---3--:R-:W-:Y:S05]  /*7b40*/  @!P0 NANOSLEEP.SYNCS 0x989680 ;  /* 0x009896800000895d */ /* 0x008fea0003900000 */
[----:B------:R-:W3:Y:S02]  /*7b50*/  @!P0 SYNCS.PHASECHK.TRANS64 P0, [R0+URZ], R3 ;  /* 0x00000003000085a7 */ /* 0x000ee400080010ff */
[----:B---3--:R-:W-:Y:S05]  /*7b60*/  @!P0 BRA `(.L_x_161) ;  /* 0xfffffffc00f08947 */ /* 0x008fea000383ffff */
[----:B------:R-:W-:Y:S05]  /*7b70*/  BRA `(.L_x_162) ;  /* 0xffffffc4000c7947 */ /* 0x000fea000383ffff */
.L_x_79:
[----:B------:R-:W-:-:S07]  /*7b80*/  MOV R0, UR6 ;  /* 0x0000000600007c02 */ /* 0x000fce0008000f00 */
.L_x_163:
[----:B--2---:R2:W3:Y:S02]  /*7b90*/  SYNCS.PHASECHK.TRANS64.TRYWAIT P0, [R0+URZ], R3 ;  /* 0x00000003000075a7 */ /* 0x0044e400080011ff */
[----:B---3--:R-:W-:Y:S05]  /*7ba0*/  @!P0 NANOSLEEP.SYNCS 0x989680 ;  /* 0x009896800000895d */ /* 0x008fea0003900000 */
[----:B------:R-:W3:Y:S02]  /*7bb0*/  @!P0 SYNCS.PHASECHK.TRANS64 P0, [R0+URZ], R3 ;  /* 0x00000003000085a7 */ /* 0x000ee400080010ff */
[----:B---3--:R-:W-:Y:S05]  /*7bc0*/  @!P0 BRA `(.L_x_163) ;  /* 0xfffffffc00f08947 */ /* 0x008fea000383ffff */
[----:B------:R-:W-:Y:S05]  /*7bd0*/  BRA `(.L_x_164) ;  /* 0xffffffc400187947 */ /* 0x000fea000383ffff */
.L_x_84:
[----:B--2---:R2:W3:Y:S02]  /*7be0*/  SYNCS.PHASECHK.TRANS64.TRYWAIT P0, [R0+URZ+0x150], R3 ;  /* 0x00015003000075a7 */ /* 0x0044e400080011ff */
[----:B---3--:R-:W-:Y:S05]  /*7bf0*/  @!P0 NANOSLEEP.SYNCS 0x989680 ;  /* 0x009896800000895d */ /* 0x008fea0003900000 */
[----:B------:R-:W3:Y:S02]  /*7c00*/  @!P0 SYNCS.PHASECHK.TRANS64 P0, [R0+URZ+0x150], R3 ;  /* 0x00015003000085a7 */ /* 0x000ee400080010ff */
[----:B---3--:R-:W-:Y:S05]  /*7c10*/  @!P0 BRA `(.L_x_84) ;  /* 0xfffffffc00f08947 */ /* 0x008fea000383ffff */
[----:B------:R-:W-:Y:S05]  /*7c20*/  BRA `(.L_x_165) ;  /* 0xffffffc800147947 */ /* 0x000fea000383ffff */
.L_x_87:
[----:B------:R-:W-:Y:S07]  /*7c30*/  MOV R0, UR7 ;  /* 0x0000000700007c02 */ /* 0x000fee0008000f00 */
.L_x_166:
[----:B--2---:R2:W3:Y:S02]  /*7c40*/  SYNCS.PHASECHK.TRANS64.TRYWAIT P0, [R0+URZ+0x148], R3 ;  /* 0x00014803000075a7 */ /* 0x0044e400080011ff */
[----:B---3--:R-:W-:Y:S05]  /*7c50*/  @!P0 NANOSLEEP.SYNCS 0x989680 ;  /* 0x009896800000895d */ /* 0x008fea0003900000 */
[----:B------:R-:W3:Y:S02]  /*7c60*/  @!P0 SYNCS.PHASECHK.TRANS64 P0, [R0+URZ+0x148], R3 ;  /* 0x00014803000085a7 */ /* 0x000ee400080010ff */
[----:B---3--:R-:W-:Y:S05]  /*7c70*/  @!P0 BRA `(.L_x_166) ;  /* 0xfffffffc00f08947 */ /* 0x008fea000383ffff */
[----:B------:R-:W-:Y:S05]  /*7c80*/  BRA `(.L_x_86) ;  /* 0xffffffcc00007947 */ /* 0x000fea000383ffff */
.L_x_90:
[----:B------:R-:W-:Y:S07]  /*7c90*/  MOV R3, UR7 ;  /* 0x0000000700037c02 */ /* 0x000fee0008000f00 */
.L_x_167:
[----:B-1----:R1:W2:Y:S02]  /*7ca0*/  SYNCS.PHASECHK.TRANS64.TRYWAIT P2, [R3+URZ+0x138], R26 ;  /* 0x0001381a030075a7 */ /* 0x0022a400080411ff */
[----:B--2---:R-:W-:Y:S05]  /*7cb0*/  @!P2 NANOSLEEP.SYNCS 0x989680 ;  /* 0x009896800000a95d */ /* 0x004fea0003900000 */
[----:B------:R-:W2:Y:S02]  /*7cc0*/  @!P2 SYNCS.PHASECHK.TRANS64 P2, [R3+URZ+0x138], R26 ;  /* 0x0001381a0300a5a7 */ /* 0x000ea400080410ff */
[----:B--2---:R-:W-:Y:S05]  /*7cd0*/  @!P2 BRA `(.L_x_167) ;  /* 0xfffffffc00f0a947 */ /* 0x004fea000383ffff */
[----:B------:R-:W-:Y:S05]  /*7ce0*/  BRA `(.L_x_168) ;  /* 0xffffffcc00947947 */ /* 0x000fea000383ffff */
.L_x_93:
[----:B--2---:R2:W4:Y:S02]  /*7cf0*/  SYNCS.PHASECHK.TRANS64.TRYWAIT P0, [R0+URZ+0x150], R3 ;  /* 0x00015003000075a7 */ /* 0x00452400080011ff */
[----:B----4-:R-:W-:Y:S05]  /*7d00*/  @!P0 NANOSLEEP.SYNCS 0x989680 ;  /* 0x009896800000895d */ /* 0x010fea0003900000 */
[----:B------:R-:W4:Y:S02]  /*7d10*/  @!P0 SYNCS.PHASECHK.TRANS64 P0, [R0+URZ+0x150], R3 ;  /* 0x00015003000085a7 */ /* 0x000f2400080010ff */
[----:B----4-:R-:W-:Y:S05]  /*7d20*/  @!P0 BRA `(.L_x_93) ;  /* 0xfffffffc00f08947 */ /* 0x010fea000383ffff */
[----:B------:R-:W-:Y:S05]  /*7d30*/  BRA `(.L_x_169) ;  /* 0xffffffd000e47947 */ /* 0x000fea000383ffff */
.L_x_99:
[----:B------:R-:W-:Y:S07]  /*7d40*/  MOV R0, UR46 ;  /* 0x0000002e00007c02 */ /* 0x000fee0008000f00 */
.L_x_170:
[----:B-1----:R1:W2:Y:S02]  /*7d50*/  SYNCS.PHASECHK.TRANS64.TRYWAIT P0, [R0+URZ+0x130], R3 ;  /* 0x00013003000075a7 */ /* 0x0022a400080011ff */
[----:B--2---:R-:W-:Y:S05]  /*7d60*/  @!P0 NANOSLEEP.SYNCS 0x989680 ;  /* 0x009896800000895d */ /* 0x004fea0003900000 */
[----:B------:R-:W2:Y:S02]  /*7d70*/  @!P0 SYNCS.PHASECHK.TRANS64 P0, [R0+URZ+0x130], R3 ;  /* 0x00013003000085a7 */ /* 0x000ea400080010ff */
[----:B--2---:R-:W-:Y:S05]  /*7d80*/  @!P0 BRA `(.L_x_170) ;  /* 0xfffffffc00f08947 */ /* 0x004fea000383ffff */
[----:B------:R-:W-:Y:S05]  /*7d90*/  BRA `(.L_x_98) ;  /* 0xffffffdc000c7947 */ /* 0x000fea000383ffff */
.L_x_101:
[----:B------:R-:W-:Y:S07]  /*7da0*/  MOV R3, UR50 ;  /* 0x0000003200037c02 */ /* 0x000fee0008000f00 */
.L_x_171:
[----:B-1----:R1:W3:Y:S02]  /*7db0*/  SYNCS.PHASECHK.TRANS64.TRYWAIT P1, [R3+URZ+0x170], R8 ;  /* 0x00017008030075a7 */ /* 0x0022e400080211ff */
[----:B---3--:R-:W-:Y:S05]  /*7dc0*/  @!P1 NANOSLEEP.SYNCS 0x989680 ;  /* 0x009896800000995d */ /* 0x008fea0003900000 */
[----:B------:R-:W3:Y:S02]  /*7dd0*/  @!P1 SYNCS.PHASECHK.TRANS64 P1, [R3+URZ+0x170], R8 ;  /* 0x00017008030095a7 */ /* 0x000ee400080210ff */
[----:B---3--:R-:W-:Y:S05]  /*7de0*/  @!P1 BRA `(.L_x_171) ;  /* 0xfffffffc00f09947 */ /* 0x008fea000383ffff */
[----:B------:R-:W-:Y:S05]  /*7df0*/  BRA `(.L_x_100) ;  /* 0xffffffdc008c7947 */ /* 0x000fea000383ffff */
        .weak           $__internal_0_$__cuda_sm10x_tcgen05_guardrail_trap_col_being_dealloced_not_returned_by_alloc
        .type           $__internal_0_$__cuda_sm10x_tcgen05_guardrail_trap_col_being_dealloced_not_returned_by_alloc,@function
        .size           $__internal_0_$__cuda_sm10x_tcgen05_guardrail_trap_col_being_dealloced_not_returned_by_alloc,($__internal_1_$__cuda_sm10x_tcgen05_guardrail_trap_phase_invalid_during_alloc - $__internal_0_$__cuda_sm10x_tcgen05_guardrail_trap_col_being_dealloced_not_returned_by_alloc)
$__internal_0_$__cuda_sm10x_tcgen05_guardrail_trap_col_being_dealloced_not_returned_by_alloc:
[----:B------:R-:W-:Y:S05]  /*7e00*/  BPT.TRAP 0x1 ;  /* 0x000000040000795c */ /* 0x000fea0000300000 */
[----:B------:R-:W-:-:S04]  /*7e10*/  HFMA2 R3, -RZ, RZ, 0, 0 ;  /* 0x00000000ff037431 */ /* 0x000fc800000001ff */
[----:B------:R-:W-:Y:S05]  /*7e20*/  RET.REL.NODEC R2 `(_ZN7cutlass13device_kernelINS_4gemm6kernel13GemmUniversalIN4cute5tupleIJiiiiEEENS1_10collective13CollectiveMmaINS1_35MainloopSm100TmaUmmaWarpSpecializedILi19ELi2ELi4ENS5_IJNS4_1CILi1EEESB_SB_EEEEENS5_IJNSA_ILi128EEENSA_ILi48EEENSA_ILi64EEEEEENS_12float_e4m3_tENS5_IJlSB_lEEESI_SJ_NS4_8TiledMMAINS4_8MMA_AtomIJNS4_10MMA_TraitsINS4_19SM100_MMA_F8F6F4_SSEJSI_SI_fSE_SF_NS4_17integral_constantINS4_4UMMA5MajorELSQ_0EEESR_NSO_INSP_7ScaleInELSS_0EEEST_EEEEEENS4_6LayoutISC_NS5_IJNSA_ILi0EEESX_SX_EEEEENS5_IJNS4_10UnderscoreES10_S10_EEEEENS4_13SM90_TMA_LOADENS4_14ComposedLayoutINS4_7SwizzleILi2ELi4ELi3EEENS4_18smem_ptr_flag_bitsILi8EEENSW_INS5_IJNSA_ILi8EEESG_EEENS5_IJSG_SB_EEEEEEEvNS4_8identityES13_S1D_vS1E_EENS_8epilogue10collective18CollectiveEpilogueINS1G_23Sm100TmaWarpSpecializedILi1ELi1ELi48ELb0ELb0EEEJSH_NS5_IJNSW_ISE_SB_EENSW_ISF_SB_EEEEESI_SJ_SI_SJ_NS1G_6fusion15FusionCallbacksIS1K_NS1O_17LinearCombinationISI_fSI_fLNS_15FloatRoundStyleE2EEESH_S1N_JEEENS4_5SM1004TMEM4LOAD26SM100_TMEM_LOAD_32dp32b16xES13_NS14_INS15_ILi0ELi4ELi3EEES18_NSW_INS5_IJS19_NSA_ILi16EEEEEENS5_IJS1Z_SB_EEEEEEENS4_39AutoVectorizingCopyWithAssumedAlignmentILi128EEENS4_14SM90_TMA_STOREES23_S25_S25_EEEvvEEEEvNT_6ParamsE) ;  /* 0xffffff8002747950 */ /* 0x000fea0003c3ffff */
        .weak           $__internal_1_$__cuda_sm10x_tcgen05_guardrail_trap_phase_invalid_during_alloc
        .type           $__internal_1_$__cuda_sm10x_tcgen05_guardrail_trap_phase_invalid_during_alloc,@function
        .size           $__internal_1_$__cuda_sm10x_tcgen05_guardrail_trap_phase_invalid_during_alloc,($__internal_2_$__cuda_sm10x_tcgen05_guardrail_trap_unallocated_columns_being_dealloced - $__internal_1_$__cuda_sm10x_tcgen05_guardrail_trap_phase_invalid_during_alloc)
$__internal_1_$__cuda_sm10x_tcgen05_guardrail_trap_phase_invalid_during_alloc:
[----:B------:R-:W-:Y:S05]  /*7e30*/  BPT.TRAP 0x1 ;  /* 0x000000040000795c */ /* 0x000fea0000300000 */
[----:B------:R-:W-:-:S04]  /*7e40*/  MOV R3, 0x0 ;  /* 0x0000000000037802 */ /* 0x000fc80000000f00 */
[----:B------:R-:W-:Y:S05]  /*7e50*/  RET.REL.NODEC R2 `(_ZN7cutlass13device_kernelINS_4gemm6kernel13GemmUniversalIN4cute5tupleIJiiiiEEENS1_10collective13CollectiveMmaINS1_35MainloopSm100TmaUmmaWarpSpecializedILi19ELi2ELi4ENS5_IJNS4_1CILi1EEESB_SB_EEEEENS5_IJNSA_ILi128EEENSA_ILi48EEENSA_ILi64EEEEEENS_12float_e4m3_tENS5_IJlSB_lEEESI_SJ_NS4_8TiledMMAINS4_8MMA_AtomIJNS4_10MMA_TraitsINS4_19SM100_MMA_F8F6F4_SSEJSI_SI_fSE_SF_NS4_17integral_constantINS4_4UMMA5MajorELSQ_0EEESR_NSO_INSP_7ScaleInELSS_0EEEST_EEEEEENS4_6LayoutISC_NS5_IJNSA_ILi0EEESX_SX_EEEEENS5_IJNS4_10UnderscoreES10_S10_EEEEENS4_13SM90_TMA_LOADENS4_14ComposedLayoutINS4_7SwizzleILi2ELi4ELi3EEENS4_18smem_ptr_flag_bitsILi8EEENSW_INS5_IJNSA_ILi8EEESG_EEENS5_IJSG_SB_EEEEEEEvNS4_8identityES13_S1D_vS1E_EENS_8epilogue10collective18CollectiveEpilogueINS1G_23Sm100TmaWarpSpecializedILi1ELi1ELi48ELb0ELb0EEEJSH_NS5_IJNSW_ISE_SB_EENSW_ISF_SB_EEEEESI_SJ_SI_SJ_NS1G_6fusion15FusionCallbacksIS1K_NS1O_17LinearCombinationISI_fSI_fLNS_15FloatRoundStyleE2EEESH_S1N_JEEENS4_5SM1004TMEM4LOAD26SM100_TMEM_LOAD_32dp32b16xES13_NS14_INS15_ILi0ELi4ELi3EEES18_NSW_INS5_IJS19_NSA_ILi16EEEEEENS5_IJS1Z_SB_EEEEEEENS4_39AutoVectorizingCopyWithAssumedAlignmentILi128EEENS4_14SM90_TMA_STOREES23_S25_S25_EEEvvEEEEvNT_6ParamsE) ;  /* 0xffffff8002687950 */ /* 0x000fea0003c3ffff */
        .weak           $__internal_2_$__cuda_sm10x_tcgen05_guardrail_trap_unallocated_columns_being_dealloced
        .type           $__internal_2_$__cuda_sm10x_tcgen05_guardrail_trap_unallocated_columns_being_dealloced,@function
        .size           $__internal_2_$__cuda_sm10x_tcgen05_guardrail_trap_unallocated_columns_being_dealloced,(.L_x_173 - $__internal_2_$__cuda_sm10x_tcgen05_guardrail_trap_unallocated_columns_being_dealloced)
$__internal_2_$__cuda_sm10x_tcgen05_guardrail_trap_unallocated_columns_being_dealloced:
[----:B------:R-:W-:Y:S05]  /*7e60*/  BPT.TRAP 0x1 ;  /* 0x000000040000795c */ /* 0x000fea0000300000 */
[----:B------:R-:W-:-:S04]  /*7e70*/  HFMA2 R3, -RZ, RZ, 0, 0 ;  /* 0x00000000ff037431 */ /* 0x000fc800000001ff */
[----:B------:R-:W-:Y:S05]  /*7e80*/  RET.REL.NODEC R2 `(_ZN7cutlass13device_kernelINS_4gemm6kernel13GemmUniversalIN4cute5tupleIJiiiiEEENS1_10collective13CollectiveMmaINS1_35MainloopSm100TmaUmmaWarpSpecializedILi19ELi2ELi4ENS5_IJNS4_1CILi1EEESB_SB_EEEEENS5_IJNSA_ILi128EEENSA_ILi48EEENSA_ILi64EEEEEENS_12float_e4m3_tENS5_IJlSB_lEEESI_SJ_NS4_8TiledMMAINS4_8MMA_AtomIJNS4_10MMA_TraitsINS4_19SM100_MMA_F8F6F4_SSEJSI_SI_fSE_SF_NS4_17integral_constantINS4_4UMMA5MajorELSQ_0EEESR_NSO_INSP_7ScaleInELSS_0EEEST_EEEEEENS4_6LayoutISC_NS5_IJNSA_ILi0EEESX_SX_EEEEENS5_IJNS4_10UnderscoreES10_S10_EEEEENS4_13SM90_TMA_LOADENS4_14ComposedLayoutINS4_7SwizzleILi2ELi4ELi3EEENS4_18smem_ptr_flag_bitsILi8EEENSW_INS5_IJNSA_ILi8EEESG_EEENS5_IJSG_SB_EEEEEEEvNS4_8identityES13_S1D_vS1E_EENS_8epilogue10collective18CollectiveEpilogueINS1G_23Sm100TmaWarpSpecializedILi1ELi1ELi48ELb0ELb0EEEJSH_NS5_IJNSW_ISE_SB_EENSW_ISF_SB_EEEEESI_SJ_SI_SJ_NS1G_6fusion15FusionCallbacksIS1K_NS1O_17LinearCombinationISI_fSI_fLNS_15FloatRoundStyleE2EEESH_S1N_JEEENS4_5SM1004TMEM4LOAD26SM100_TMEM_LOAD_32dp32b16xES13_NS14_INS15_ILi0ELi4ELi3EEES18_NSW_INS5_IJS19_NSA_ILi16EEEEEENS5_IJS1Z_SB_EEEEEEENS4_39AutoVectorizingCopyWithAssumedAlignmentILi128EEENS4_14SM90_TMA_STOREES23_S25_S25_EEEvvEEEEvNT_6ParamsE) ;  /* 0xffffff80025c7950 */ /* 0x000fea0003c3ffff */
.L_x_172:
[----:B------:R-:W-:-:S00]  /*7e90*/  BRA `(.L_x_172) ;  /* 0xfffffffc00fc7947 */ /* 0x000fc0000383ffff */
[----:B------:R-:W-:-:S00]  /*7ea0*/  NOP ;  /* 0x0000000000007918 */ /* 0x000fc00000000000 */
        /* <DEDUP_REMOVED lines=13> */
.L_x_173:


//--------------------- .nv.global.init           --------------------------
	.section	.nv.global.init,"aw",@progbits
.nv.global.init:
	.type		$str$26,@object
	.size		$str$26,($str$25 - $str$26)
$str$26:
        /*0000*/ 	.byte	0x2f, 0x74, 0x6d, 0x70, 0x2f, 0x63, 0x75, 0x74, 0x6c, 0x61, 0x73, 0x73, 0x5f, 0x73, 0x77, 0x65
        /*0010*/ 	.byte	0x65, 0x70, 0x5f, 0x73, 0x72, 0x63, 0x2f, 0x69, 0x6e, 0x63, 0x6c, 0x75, 0x64, 0x65, 0x2f, 0x63
        /*0020*/ 	.byte	0x75, 0x74, 0x65, 0x2f, 0x61, 0x74, 0x6f, 0x6d, 0x2f, 0x63, 0x6f, 0x70, 0x79, 0x5f, 0x74, 0x72
        /*0030*/ 	.byte	0x61, 0x69, 0x74, 0x73, 0x5f, 0x73, 0x6d, 0x31, 0x30, 0x30, 0x2e, 0x68, 0x70, 0x70, 0x00
	.type		$str$25,@object
	.size		$str$25,(__unnamed_1 - $str$25)
$str$25:
        /*003f*/ 	.byte	0x28, 0x28, 0x75, 0x69, 0x6e, 0x74, 0x33, 0x32, 0x5f, 0x74, 0x28, 0x74, 0x68, 0x72, 0x65, 0x61
        /*004f*/ 	.byte	0x64, 0x49, 0x64, 0x78, 0x2e, 0x78, 0x29, 0x20, 0x2f, 0x20, 0x33, 0x32, 0x29, 0x20, 0x25, 0x20
        /*005f*/ 	.byte	0x34, 0x29, 0x20, 0x3d, 0x3d, 0x20, 0x28, 0x28, 0x28, 0x74, 0x6d, 0x65, 0x6d, 0x5f, 0x61, 0x64
        /*006f*/ 	.byte	0x64, 0x72, 0x20, 0x3e, 0x3e, 0x20, 0x31, 0x36, 0x29, 0x20, 0x2f, 0x20, 0x33, 0x32, 0x29, 0x20
        /*007f*/ 	.byte	0x25, 0x20, 0x34, 0x29, 0x00
	.type		__unnamed_1,@object
	.size		__unnamed_1,(.L_1 - __unnamed_1)
__unnamed_1:
        /*0084*/ 	.byte	0x63, 0x6f, 0x6e, 0x73, 0x74, 0x65, 0x78, 0x70, 0x72, 0x20, 0x76, 0x6f, 0x69, 0x64, 0x20, 0x63
        /* <DEDUP_REMOVED lines=36> */
        /*02d4*/ 	.byte	0x3a, 0x43, 0x3c, 0x30, 0x3e, 0x3e, 0x3e, 0x3e, 0x5d, 0x00
.L_1:


//--------------------- .nv.shared._ZN7cutlass13device_kernelINS_4gemm6kernel13GemmUniversalIN4cute5tupleIJiiiiEEENS1_10collective13CollectiveMmaINS1_35MainloopSm100TmaUmmaWarpSpecializedILi19ELi2ELi4ENS5_IJNS4_1CILi1EEESB_SB_EEEEENS5_IJNSA_ILi128EEENSA_ILi48EEENSA_ILi64EEEEEENS_12float_e4m3_tENS5_IJlSB_lEEESI_SJ_NS4_8TiledMMAINS4_8MMA_AtomIJNS4_10MMA_TraitsINS4_19SM100_MMA_F8F6F4_SSEJSI_SI_fSE_SF_NS4_17integral_constantINS4_4UMMA5MajorELSQ_0EEESR_NSO_INSP_7ScaleInELSS_0EEEST_EEEEEENS4_6LayoutISC_NS5_IJNSA_ILi0EEESX_SX_EEEEENS5_IJNS4_10UnderscoreES10_S10_EEEEENS4_13SM90_TMA_LOADENS4_14ComposedLayoutINS4_7SwizzleILi2ELi4ELi3EEENS4_18smem_ptr_flag_bitsILi8EEENSW_INS5_IJNSA_ILi8EEESG_EEENS5_IJSG_SB_EEEEEEEvNS4_8identityES13_S1D_vS1E_EENS_8epilogue10collective18CollectiveEpilogueINS1G_23Sm100TmaWarpSpecializedILi1ELi1ELi48ELb0ELb0EEEJSH_NS5_IJNSW_ISE_SB_EENSW_ISF_SB_EEEEESI_SJ_SI_SJ_NS1G_6fusion15FusionCallbacksIS1K_NS1O_17LinearCombinationISI_fSI_fLNS_15FloatRoundStyleE2EEESH_S1N_JEEENS4_5SM1004TMEM4LOAD26SM100_TMEM_LOAD_32dp32b16xES13_NS14_INS15_ILi0ELi4ELi3EEES18_NSW_INS5_IJS19_NSA_ILi16EEEEEENS5_IJS1Z_SB_EEEEEEENS4_39AutoVectorizingCopyWithAssumedAlignmentILi128EEENS4_14SM90_TMA_STOREES23_S25_S25_EEEvvEEEEvNT_6ParamsE --------------------------
	.section	.nv.shared._ZN7cutlass13device_kernelINS_4gemm6kernel13GemmUniversalIN4cute5tupleIJiiiiEEENS1_10collective13CollectiveMmaINS1_35MainloopSm100TmaUmmaWarpSpecializedILi19ELi2ELi4ENS5_IJNS4_1CILi1EEESB_SB_EEEEENS5_IJNSA_ILi128EEENSA_ILi48EEENSA_ILi64EEEEEENS_12float_e4m3_tENS5_IJlSB_lEEESI_SJ_NS4_8TiledMMAINS4_8MMA_AtomIJNS4_10MMA_TraitsINS4_19SM100_MMA_F8F6F4_SSEJSI_SI_fSE_SF_NS4_17integral_constantINS4_4UMMA5MajorELSQ_0EEESR_NSO_INSP_7ScaleInELSS_0EEEST_EEEEEENS4_6LayoutISC_NS5_IJNSA_ILi0EEESX_SX_EEEEENS5_IJNS4_10UnderscoreES10_S10_EEEEENS4_13SM90_TMA_LOADENS4_14ComposedLayoutINS4_7SwizzleILi2ELi4ELi3EEENS4_18smem_ptr_flag_bitsILi8EEENSW_INS5_IJNSA_ILi8EEESG_EEENS5_IJSG_SB_EEEEEEEvNS4_8identityES13_S1D_vS1E_EENS_8epilogue10collective18CollectiveEpilogueINS1G_23Sm100TmaWarpSpecializedILi1ELi1ELi48ELb0ELb0EEEJSH_NS5_IJNSW_ISE_SB_EENSW_ISF_SB_EEEEESI_SJ_SI_SJ_NS1G_6fusion15FusionCallbacksIS1K_NS1O_17LinearCombinationISI_fSI_fLNS_15FloatRoundStyleE2EEESH_S1N_JEEENS4_5SM1004TMEM4LOAD26SM100_TMEM_LOAD_32dp32b16xES13_NS14_INS15_ILi0ELi4ELi3EEES18_NSW_INS5_IJS19_NSA_ILi16EEEEEENS5_IJS1Z_SB_EEEEEEENS4_39AutoVectorizingCopyWithAssumedAlignmentILi128EEENS4_14SM90_TMA_STOREES23_S25_S25_EEEvvEEEEvNT_6ParamsE,"aw",@nobits
	.sectionflags	@""
	.align	16
	.zero		1024


//--------------------- .nv.shared.reserved.0     --------------------------
	.section	.nv.shared.reserved.0,"aw",@nobits
	.weak		__nv_reservedSMEM_offset_0_alias
	.size		__nv_reservedSMEM_offset_0_alias, 0, 64
	.other		__nv_reservedSMEM_offset_0_alias,@"STO_CUDA_RESERVED_SHARED STV_DEFAULT"
__nv_reservedSMEM_offset_0_alias:
	.zero		0
.nv.shared.reserved.0:
	.zero		64
	.weak		__nv_reservedSMEM_tcgen05_partition
	.type		__nv_reservedSMEM_tcgen05_partition,@object
	.size		__nv_reservedSMEM_tcgen05_partition,(.L_0 - __nv_reservedSMEM_tcgen05_partition)
__nv_reservedSMEM_tcgen05_partition:
	.zero		32
.L_0:


//--------------------- .nv.global                --------------------------
	.section	.nv.global,"aw",@nobits
.nv.global:
	.type		_ZN40_INTERNAL_65714c6e_4_k_cu_a1e05657_192504cute1_E,@object
	.size		_ZN40_INTERNAL_65714c6e_4_k_cu_a1e05657_192504cute1_E,(_ZN40_INTERNAL_65714c6e_4_k_cu_a1e05657_192504cuda3std3__45__cpo6cbeginE - _ZN40_INTERNAL_65714c6e_4_k_cu_a1e05657_192504cute1_E)
_ZN40_INTERNAL_65714c6e_4_k_cu_a1e05657_192504cute1_E:
	.zero		1
	.type		_ZN40_INTERNAL_65714c6e_4_k_cu_a1e05657_192504cuda3std3__45__cpo6cbeginE,@object
	.size		_ZN40_INTERNAL_65714c6e_4_k_cu_a1e05657_192504cuda3std3__45__cpo6cbeginE,(_ZN40_INTERNAL_65714c6e_4_k_cu_a1e05657_192504cuda3std3__48in_placeE - _ZN40_INTERNAL_65714c6e_4_k_cu_a1e05657_192504cuda3std3__45__cpo6cbeginE)
_ZN40_INTERNAL_65714c6e_4_k_cu_a1e05657_192504cuda3std3__45__cpo6cbeginE:
	.zero		1
	.type		_ZN40_INTERNAL_65714c6e_4_k_cu_a1e05657_192504cuda3std3__48in_placeE,@object
	.size		_ZN40_INTERNAL_65714c6e_4_k_cu_a1e05657_192504cuda3std3__48in_placeE,(_ZN40_INTERNAL_65714c6e_4_k_cu_a1e05657_192504cuda3std6ranges3__45__cpo9iter_moveE - _ZN40_INTERNAL_65714c6e_4_k_cu_a1e05657_192504cuda3std3__48in_placeE)
_ZN40_INTERNAL_65714c6e_4_k_cu_a1e05657_192504cuda3std3__48in_placeE:
	.zero		1
	.type		_ZN40_INTERNAL_65714c6e_4_k_cu_a1e05657_192504cuda3std6ranges3__45__cpo9iter_moveE,@object
	.size		_ZN40_INTERNAL_65714c6e_4_k_cu_a1e05657_192504cuda3std6ranges3__45__cpo9iter_moveE,(_ZN40_INTERNAL_65714c6e_4_k_cu_a1e05657_192504cuda3std3__45__cpo5beginE - _ZN40_INTERNAL_65714c6e_4_k_cu_a1e05657_192504cuda3std6ranges3__45__cpo9iter_moveE)
_ZN40_INTERNAL_65714c6e_4_k_cu_a1e05657_192504cuda3std6ranges3__45__cpo9iter_moveE:
	.zero		1
	.type		_ZN40_INTERNAL_65714c6e_4_k_cu_a1e05657_192504cuda3std3__45__cpo5beginE,@object
	.size		_ZN40_INTERNAL_65714c6e_4_k_cu_a1e05657_192504cuda3std3__45__cpo5beginE,(_ZN40_INTERNAL_65714c6e_4_k_cu_a1e05657_192504cuda3std3__442_GLOBAL__N__65714c6e_4_k_cu_a1e05657_192506ignoreE - _ZN40_INTERNAL_65714c6e_4_k_cu_a1e05657_192504cuda3std3__45__cpo5beginE)
_ZN40_INTERNAL_65714c6e_4_k_cu_a1e05657_192504cuda3std3__45__cpo5beginE:
	.zero		1
	.type		_ZN40_INTERNAL_65714c6e_4_k_cu_a1e05657_192504cuda3std3__442_GLOBAL__N__65714c6e_4_k_cu_a1e05657_192506ignoreE,@object
	.size		_ZN40_INTERNAL_65714c6e_4_k_cu_a1e05657_192504cuda3std3__442_GLOBAL__N__65714c6e_4_k_cu_a1e05657_192506ignoreE,(_ZN40_INTERNAL_65714c6e_4_k_cu_a1e05657_192504cute7productE - _ZN40_INTERNAL_65714c6e_4_k_cu_a1e05657_192504cuda3std3__442_GLOBAL__N__65714c6e_4_k_cu_a1e05657_192506ignoreE)
_ZN40_INTERNAL_65714c6e_4_k_cu_a1e05657_192504cuda3std3__442_GLOBAL__N__65714c6e_4_k_cu_a1e05657_192506ignoreE:
	.zero		1
	.type		_ZN40_INTERNAL_65714c6e_4_k_cu_a1e05657_192504cute7productE,@object
	.size		_ZN40_INTERNAL_65714c6e_4_k_cu_a1e05657_192504cute7productE,(_ZN40_INTERNAL_65714c6e_4_k_cu_a1e05657_192504cuda3std3__45__cpo3endE - _ZN40_INTERNAL_65714c6e_4_k_cu_a1e05657_192504cute7productE)
_ZN40_INTERNAL_65714c6e_4_k_cu_a1e05657_192504cute7productE:
	.zero		1
	.type		_ZN40_INTERNAL_65714c6e_4_k_cu_a1e05657_192504cuda3std3__45__cpo3endE,@object
	.size		_ZN40_INTERNAL_65714c6e_4_k_cu_a1e05657_192504cuda3std3__45__cpo3endE,(_ZN40_INTERNAL_65714c6e_4_k_cu_a1e05657_192504cuda3std3__419piecewise_constructE - _ZN40_INTERNAL_65714c6e_4_k_cu_a1e05657_192504cuda3std3__45__cpo3endE)
_ZN40_INTERNAL_65714c6e_4_k_cu_a1e05657_192504cuda3std3__45__cpo3endE:
	.zero		1
	.type		_ZN40_INTERNAL_65714c6e_4_k_cu_a1e05657_192504cuda3std3__419piecewise_constructE,@object
	.size		_ZN40_INTERNAL_65714c6e_4_k_cu_a1e05657_192504cuda3std3__419piecewise_constructE,(_ZN40_INTERNAL_65714c6e_4_k_cu_a1e05657_192504cuda3std3__45__cpo4cendE - _ZN40_INTERNAL_65714c6e_4_k_cu_a1e05657_192504cuda3std3__419piecewise_constructE)
_ZN40_INTERNAL_65714c6e_4_k_cu_a1e05657_192504cuda3std3__419piecewise_constructE:
	.zero		1
	.type		_ZN40_INTERNAL_65714c6e_4_k_cu_a1e05657_192504cuda3std3__45__cpo4cendE,@object
	.size		_ZN40_INTERNAL_65714c6e_4_k_cu_a1e05657_192504cuda3std3__45__cpo4cendE,(_ZN40_INTERNAL_65714c6e_4_k_cu_a1e05657_192504cuda3std6ranges3__45__cpo4swapE - _ZN40_INTERNAL_65714c6e_4_k_cu_a1e05657_192504cuda3std3__45__cpo4cendE)
_ZN40_INTERNAL_65714c6e_4_k_cu_a1e05657_192504cuda3std3__45__cpo4cendE:
	.zero		1
	.type		_ZN40_INTERNAL_65714c6e_4_k_cu_a1e05657_192504cuda3std6ranges3__45__cpo4swapE,@object
	.size		_ZN40_INTERNAL_65714c6e_4_k_cu_a1e05657_192504cuda3std6ranges3__45__cpo4swapE,(.L_9 - _ZN40_INTERNAL_65714c6e_4_k_cu_a1e05657_192504cuda3std6ranges3__45__cpo4swapE)
_ZN40_INTERNAL_65714c6e_4_k_cu_a1e05657_192504cuda3std6ranges3__45__cpo4swapE:
	.zero		1
.L_9:


//--------------------- .nv.constant0._ZN7cutlass13device_kernelINS_4gemm6kernel13GemmUniversalIN4cute5tupleIJiiiiEEENS1_10collective13CollectiveMmaINS1_35MainloopSm100TmaUmmaWarpSpecializedILi19ELi2ELi4ENS5_IJNS4_1CILi1EEESB_SB_EEEEENS5_IJNSA_ILi128EEENSA_ILi48EEENSA_ILi64EEEEEENS_12float_e4m3_tENS5_IJlSB_lEEESI_SJ_NS4_8TiledMMAINS4_8MMA_AtomIJNS4_10MMA_TraitsINS4_19SM100_MMA_F8F6F4_SSEJSI_SI_fSE_SF_NS4_17integral_constantINS4_4UMMA5MajorELSQ_0EEESR_NSO_INSP_7ScaleInELSS_0EEEST_EEEEEENS4_6LayoutISC_NS5_IJNSA_ILi0EEESX_SX_EEEEENS5_IJNS4_10UnderscoreES10_S10_EEEEENS4_13SM90_TMA_LOADENS4_14ComposedLayoutINS4_7SwizzleILi2ELi4ELi3EEENS4_18smem_ptr_flag_bitsILi8EEENSW_INS5_IJNSA_ILi8EEESG_EEENS5_IJSG_SB_EEEEEEEvNS4_8identityES13_S1D_vS1E_EENS_8epilogue10collective18CollectiveEpilogueINS1G_23Sm100TmaWarpSpecializedILi1ELi1ELi48ELb0ELb0EEEJSH_NS5_IJNSW_ISE_SB_EENSW_ISF_SB_EEEEESI_SJ_SI_SJ_NS1G_6fusion15FusionCallbacksIS1K_NS1O_17LinearCombinationISI_fSI_fLNS_15FloatRoundStyleE2EEESH_S1N_JEEENS4_5SM1004TMEM4LOAD26SM100_TMEM_LOAD_32dp32b16xES13_NS14_INS15_ILi0ELi4ELi3EEES18_NSW_INS5_IJS19_NSA_ILi16EEEEEENS5_IJS1Z_SB_EEEEEEENS4_39AutoVectorizingCopyWithAssumedAlignmentILi128EEENS4_14SM90_TMA_STOREES23_S25_S25_EEEvvEEEEvNT_6ParamsE --------------------------
	.section	.nv.constant0._ZN7cutlass13device_kernelINS_4gemm6kernel13GemmUniversalIN4cute5tupleIJiiiiEEENS1_10collective13CollectiveMmaINS1_35MainloopSm100TmaUmmaWarpSpecializedILi19ELi2ELi4ENS5_IJNS4_1CILi1EEESB_SB_EEEEENS5_IJNSA_ILi128EEENSA_ILi48EEENSA_ILi64EEEEEENS_12float_e4m3_tENS5_IJlSB_lEEESI_SJ_NS4_8TiledMMAINS4_8MMA_AtomIJNS4_10MMA_TraitsINS4_19SM100_MMA_F8F6F4_SSEJSI_SI_fSE_SF_NS4_17integral_constantINS4_4UMMA5MajorELSQ_0EEESR_NSO_INSP_7ScaleInELSS_0EEEST_EEEEEENS4_6LayoutISC_NS5_IJNSA_ILi0EEESX_SX_EEEEENS5_IJNS4_10UnderscoreES10_S10_EEEEENS4_13SM90_TMA_LOADENS4_14ComposedLayoutINS4_7SwizzleILi2ELi4ELi3EEENS4_18smem_ptr_flag_bitsILi8EEENSW_INS5_IJNSA_ILi8EEESG_EEENS5_IJSG_SB_EEEEEEEvNS4_8identityES13_S1D_vS1E_EENS_8epilogue10collective18CollectiveEpilogueINS1G_23Sm100TmaWarpSpecializedILi1ELi1ELi48ELb0ELb0EEEJSH_NS5_IJNSW_ISE_SB_EENSW_ISF_SB_EEEEESI_SJ_SI_SJ_NS1G_6fusion15FusionCallbacksIS1K_NS1O_17LinearCombinationISI_fSI_fLNS_15FloatRoundStyleE2EEESH_S1N_JEEENS4_5SM1004TMEM4LOAD26SM100_TMEM_LOAD_32dp32b16xES13_NS14_INS15_ILi0ELi4ELi3EEES18_NSW_INS5_IJS19_NSA_ILi16EEEEEENS5_IJS1Z_SB_EEEEEEENS4_39AutoVectorizingCopyWithAssumedAlignmentILi128EEENS4_14SM90_TMA_STOREES23_S25_S25_EEEvvEEEEvNT_6ParamsE,"a",@progbits
	.sectionflags	@""
	.align	4
.nv.constant0._ZN7cutlass13device_kernelINS_4gemm6kernel13GemmUniversalIN4cute5tupleIJiiiiEEENS1_10collective13CollectiveMmaINS1_35MainloopSm100TmaUmmaWarpSpecializedILi19ELi2ELi4ENS5_IJNS4_1CILi1EEESB_SB_EEEEENS5_IJNSA_ILi128EEENSA_ILi48EEENSA_ILi64EEEEEENS_12float_e4m3_tENS5_IJlSB_lEEESI_SJ_NS4_8TiledMMAINS4_8MMA_AtomIJNS4_10MMA_TraitsINS4_19SM100_MMA_F8F6F4_SSEJSI_SI_fSE_SF_NS4_17integral_constantINS4_4UMMA5MajorELSQ_0EEESR_NSO_INSP_7ScaleInELSS_0EEEST_EEEEEENS4_6LayoutISC_NS5_IJNSA_ILi0EEESX_SX_EEEEENS5_IJNS4_10UnderscoreES10_S10_EEEEENS4_13SM90_TMA_LOADENS4_14ComposedLayoutINS4_7SwizzleILi2ELi4ELi3EEENS4_18smem_ptr_flag_bitsILi8EEENSW_INS5_IJNSA_ILi8EEESG_EEENS5_IJSG_SB_EEEEEEEvNS4_8identityES13_S1D_vS1E_EENS_8epilogue10collective18CollectiveEpilogueINS1G_23Sm100TmaWarpSpecializedILi1ELi1ELi48ELb0ELb0EEEJSH_NS5_IJNSW_ISE_SB_EENSW_ISF_SB_EEEEESI_SJ_SI_SJ_NS1G_6fusion15FusionCallbacksIS1K_NS1O_17LinearCombinationISI_fSI_fLNS_15FloatRoundStyleE2EEESH_S1N_JEEENS4_5SM1004TMEM4LOAD26SM100_TMEM_LOAD_32dp32b16xES13_NS14_INS15_ILi0ELi4ELi3EEES18_NSW_INS5_IJS19_NSA_ILi16EEEEEENS5_IJS1Z_SB_EEEEEEENS4_39AutoVectorizingCopyWithAssumedAlignmentILi128EEENS4_14SM90_TMA_STOREES23_S25_S25_EEEvvEEEEvNT_6ParamsE:
	.zero		2944


//--------------------- SYMBOLS --------------------------

	.type		.nv.reservedSmem.offset0,@object
	.size		.nv.reservedSmem.offset0,0x4
	.type		.nv.reservedSmem.cap,@object
	.size		.nv.reservedSmem.cap,0x4
	.type		__assertfail,@function
